// auto-generated by cutlass_sweep.gemm — config: {"arch": "sm_100", "cluster_m": 1, "cluster_n": 1, "dtype": "int8", "dtype_b": "int8", "layout": "nt", "stages": 0, "tile_k": 128, "tile_m": 64, "tile_n": 96}
#include "cutlass/cutlass.h"
#include "cutlass/gemm/collective/collective_builder.hpp"
#include "cutlass/gemm/device/gemm_universal_adapter.h"
#include "cutlass/gemm/kernel/gemm_universal.hpp"
#include "cutlass/epilogue/collective/collective_builder.hpp"

using ElemA = int8_t;
using ElemB = int8_t;
using ElemCD = int8_t;
using Acc  = int32_t;
using TileShape    = cute::Shape<cute::_64, cute::_96, cute::_128>;
using ClusterShape = cute::Shape<cute::_1, cute::_1, cute::_1>;

using CollectiveEpilogue = typename cutlass::epilogue::collective::CollectiveBuilder<
    cutlass::arch::Sm100, cutlass::arch::OpClassTensorOp,
    TileShape, ClusterShape,
    cutlass::epilogue::collective::EpilogueTileAuto,
    Acc, Acc,
    ElemCD, cutlass::layout::RowMajor, 128 / cutlass::sizeof_bits<ElemCD>::value,
    ElemCD, cutlass::layout::RowMajor, 128 / cutlass::sizeof_bits<ElemCD>::value,
    cutlass::epilogue::collective::EpilogueScheduleAuto
  >::CollectiveOp;

using CollectiveMainloop = typename cutlass::gemm::collective::CollectiveBuilder<
    cutlass::arch::Sm100, cutlass::arch::OpClassTensorOp,
    ElemA, cutlass::layout::RowMajor, 128 / cutlass::sizeof_bits<ElemA>::value,
    ElemB, cutlass::layout::ColumnMajor, 128 / cutlass::sizeof_bits<ElemB>::value,
    Acc,
    TileShape, ClusterShape,
    cutlass::gemm::collective::StageCountAutoCarveout<static_cast<int>(sizeof(typename CollectiveEpilogue::SharedStorage))>,
    cutlass::gemm::collective::KernelScheduleAuto
  >::CollectiveOp;

using GemmKernel = cutlass::gemm::kernel::GemmUniversal<
    cute::Shape<int,int,int,int>,
    CollectiveMainloop,
    CollectiveEpilogue
>;
using Gemm = cutlass::gemm::device::GemmUniversalAdapter<GemmKernel>;

// Force the device kernel symbol into the cubin without needing a host main.
auto* _anchor = &cutlass::device_kernel<GemmKernel>;


// ===== COMPILED SASS (sm_100a) =====

	.target	sm_100a

	.elftype	@"ET_EXEC"


//--------------------- .note.nv.tkinfo           --------------------------
	.section	.note.nv.tkinfo,"",@"SHT_NOTE"
	.sectionflags	@"SHF_NOTE_NV_TKINFO"
	.tkinfo
        /*0018*/ 	.word	0x00000002
        /*0030*/ 	.string	""
        /*0030*/ 	.string	"ptxas"
        /*0030*/ 	.string	"Cuda compilation tools, release 13.0, V13.0.88"
        /*0030*/ 	.string	"Build cuda_13.0.r13.0/compiler.36424714_0"
        /*0030*/ 	.string	"-arch sm_100a -m 64 "



//--------------------- .note.nv.cuinfo           --------------------------
	.section	.note.nv.cuinfo,"",@"SHT_NOTE"
	.sectionflags	@"SHF_NOTE_NV_CUINFO"
        /*0018*/ 	.short	0x0002
        /*001a*/ 	.short	0x0064
        /*001c*/ 	.short	0x0082
	.zero		2


//--------------------- .nv.info                  --------------------------
	.section	.nv.info,"",@"SHT_CUDA_INFO"
	.align	4


	//----- nvinfo : EIATTR_REGCOUNT
	.align		4
        /*0000*/ 	.byte	0x04, 0x2f
        /*0002*/ 	.short	(.L_19 - .L_18)
	.align		4
.L_18:
        /*0004*/ 	.word	index@(_ZN7cutlass13device_kernelINS_4gemm6kernel13GemmUniversalIN4cute5tupleIJiiiiEEENS1_10collective13CollectiveMmaINS1_35MainloopSm100TmaUmmaWarpSpecializedILi10ELi2ELi4ENS5_IJNS4_1CILi1EEESB_SB_EEEEENS5_IJNSA_ILi64EEENSA_ILi96EEENSA_ILi128EEEEEEaNS5_IJlSB_lEEEaSI_NS4_8TiledMMAINS4_8MMA_AtomIJNS4_15SM100_MMA_S8_SSIaaiLi64ELi96ELNS4_4UMMA5MajorE0ELSN_0ELNSM_8SaturateE0EEEEEENS4_6LayoutISC_NS5_IJNSA_ILi0EEESS_SS_EEEEENS5_IJNS4_10UnderscoreESV_SV_EEEEENS4_13SM90_TMA_LOADENS4_14ComposedLayoutINS4_7SwizzleILi3ELi4ELi3EEENS4_18smem_ptr_flag_bitsILi8EEENSR_INS5_IJNSA_ILi8EEESG_EEENS5_IJSG_SB_EEEEEEEvNS4_8identityESY_S18_vS19_EENS_8epilogue10collective18CollectiveEpilogueINS1B_23Sm100TmaWarpSpecializedILi1ELi1ELi48ELb0ELb0EEEJSH_NS5_IJNSR_ISE_SB_EENSR_ISF_SB_EEEEEaSI_aSI_NS1B_6fusion15FusionCallbacksIS1F_NS1J_17LinearCombinationIaiaiLNS_15FloatRoundStyleE2EEESH_S1I_JEEENS4_5SM1004TMEM4LOAD26SM100_TMEM_LOAD_16dp32b16xESY_NSZ_INS10_ILi1ELi4ELi3EEES13_NSR_INS5_IJS14_NSA_ILi32EEEEEENS5_IJS1U_SB_EEEEEEENS4_39AutoVectorizingCopyWithAssumedAlignmentILi128EEENS4_14SM90_TMA_STOREES1Y_S20_S20_EEEvvEEEEvNT_6ParamsE)
        /*0008*/ 	.word	0x000000a2


	//----- nvinfo : EIATTR_FRAME_SIZE
	.align		4
.L_19:
        /*000c*/ 	.byte	0x04, 0x11
        /*000e*/ 	.short	(.L_21 - .L_20)
	.align		4
.L_20:
        /*0010*/ 	.word	index@($__internal_2_$__cuda_sm10x_tcgen05_guardrail_trap_unallocated_columns_being_dealloced)
        /*0014*/ 	.word	0x00000000


	//----- nvinfo : EIATTR_FRAME_SIZE
	.align		4
.L_21:
        /*0018*/ 	.byte	0x04, 0x11
        /*001a*/ 	.short	(.L_23 - .L_22)
	.align		4
.L_22:
        /*001c*/ 	.word	index@($__internal_1_$__cuda_sm10x_tcgen05_guardrail_trap_phase_invalid_during_alloc)
        /*0020*/ 	.word	0x00000000


	//----- nvinfo : EIATTR_FRAME_SIZE
	.align		4
.L_23:
        /*0024*/ 	.byte	0x04, 0x11
        /*0026*/ 	.short	(.L_25 - .L_24)
	.align		4
.L_24:
        /*0028*/ 	.word	index@($__internal_0_$__cuda_sm10x_tcgen05_guardrail_trap_col_being_dealloced_not_returned_by_alloc)
        /*002c*/ 	.word	0x00000000


	//----- nvinfo : EIATTR_FRAME_SIZE
	.align		4
.L_25:
        /*0030*/ 	.byte	0x04, 0x11
        /*0032*/ 	.short	(.L_27 - .L_26)
	.align		4
.L_26:
        /*0034*/ 	.word	index@(_ZN7cutlass13device_kernelINS_4gemm6kernel13GemmUniversalIN4cute5tupleIJiiiiEEENS1_10collective13CollectiveMmaINS1_35MainloopSm100TmaUmmaWarpSpecializedILi10ELi2ELi4ENS5_IJNS4_1CILi1EEESB_SB_EEEEENS5_IJNSA_ILi64EEENSA_ILi96EEENSA_ILi128EEEEEEaNS5_IJlSB_lEEEaSI_NS4_8TiledMMAINS4_8MMA_AtomIJNS4_15SM100_MMA_S8_SSIaaiLi64ELi96ELNS4_4UMMA5MajorE0ELSN_0ELNSM_8SaturateE0EEEEEENS4_6LayoutISC_NS5_IJNSA_ILi0EEESS_SS_EEEEENS5_IJNS4_10UnderscoreESV_SV_EEEEENS4_13SM90_TMA_LOADENS4_14ComposedLayoutINS4_7SwizzleILi3ELi4ELi3EEENS4_18smem_ptr_flag_bitsILi8EEENSR_INS5_IJNSA_ILi8EEESG_EEENS5_IJSG_SB_EEEEEEEvNS4_8identityESY_S18_vS19_EENS_8epilogue10collective18CollectiveEpilogueINS1B_23Sm100TmaWarpSpecializedILi1ELi1ELi48ELb0ELb0EEEJSH_NS5_IJNSR_ISE_SB_EENSR_ISF_SB_EEEEEaSI_aSI_NS1B_6fusion15FusionCallbacksIS1F_NS1J_17LinearCombinationIaiaiLNS_15FloatRoundStyleE2EEESH_S1I_JEEENS4_5SM1004TMEM4LOAD26SM100_TMEM_LOAD_16dp32b16xESY_NSZ_INS10_ILi1ELi4ELi3EEES13_NSR_INS5_IJS14_NSA_ILi32EEEEEENS5_IJS1U_SB_EEEEEEENS4_39AutoVectorizingCopyWithAssumedAlignmentILi128EEENS4_14SM90_TMA_STOREES1Y_S20_S20_EEEvvEEEEvNT_6ParamsE)
        /*0038*/ 	.word	0x00000000


	//----- nvinfo : EIATTR_MIN_STACK_SIZE
	.align		4
.L_27:
        /*003c*/ 	.byte	0x04, 0x12
        /*003e*/ 	.short	(.L_29 - .L_28)
	.align		4
.L_28:
        /*0040*/ 	.word	index@(_ZN7cutlass13device_kernelINS_4gemm6kernel13GemmUniversalIN4cute5tupleIJiiiiEEENS1_10collective13CollectiveMmaINS1_35MainloopSm100TmaUmmaWarpSpecializedILi10ELi2ELi4ENS5_IJNS4_1CILi1EEESB_SB_EEEEENS5_IJNSA_ILi64EEENSA_ILi96EEENSA_ILi128EEEEEEaNS5_IJlSB_lEEEaSI_NS4_8TiledMMAINS4_8MMA_AtomIJNS4_15SM100_MMA_S8_SSIaaiLi64ELi96ELNS4_4UMMA5MajorE0ELSN_0ELNSM_8SaturateE0EEEEEENS4_6LayoutISC_NS5_IJNSA_ILi0EEESS_SS_EEEEENS5_IJNS4_10UnderscoreESV_SV_EEEEENS4_13SM90_TMA_LOADENS4_14ComposedLayoutINS4_7SwizzleILi3ELi4ELi3EEENS4_18smem_ptr_flag_bitsILi8EEENSR_INS5_IJNSA_ILi8EEESG_EEENS5_IJSG_SB_EEEEEEEvNS4_8identityESY_S18_vS19_EENS_8epilogue10collective18CollectiveEpilogueINS1B_23Sm100TmaWarpSpecializedILi1ELi1ELi48ELb0ELb0EEEJSH_NS5_IJNSR_ISE_SB_EENSR_ISF_SB_EEEEEaSI_aSI_NS1B_6fusion15FusionCallbacksIS1F_NS1J_17LinearCombinationIaiaiLNS_15FloatRoundStyleE2EEESH_S1I_JEEENS4_5SM1004TMEM4LOAD26SM100_TMEM_LOAD_16dp32b16xESY_NSZ_INS10_ILi1ELi4ELi3EEES13_NSR_INS5_IJS14_NSA_ILi32EEEEEENS5_IJS1U_SB_EEEEEEENS4_39AutoVectorizingCopyWithAssumedAlignmentILi128EEENS4_14SM90_TMA_STOREES1Y_S20_S20_EEEvvEEEEvNT_6ParamsE)
        /*0044*/ 	.word	0x00000000
.L_29:


//--------------------- .nv.compat                --------------------------
	.section	.nv.compat,"",@"SHT_CUDA_COMPAT_INFO"
	.align	4
        /*0000*/ 	.byte	0x02, 0x09, 0x01, 0x00, 0x02, 0x02, 0x03, 0x00, 0x02, 0x05, 0x06, 0x00, 0x03, 0x07, 0x01, 0x01
        /*0010*/ 	.byte	0x02, 0x03, 0x01, 0x00, 0x02, 0x06, 0x01, 0x00, 0x04, 0x0b, 0x08, 0x00, 0x01, 0x00, 0x00, 0x00
        /*0020*/ 	.byte	0x00, 0x00, 0x00, 0x00


//--------------------- .nv.info._ZN7cutlass13device_kernelINS_4gemm6kernel13GemmUniversalIN4cute5tupleIJiiiiEEENS1_10collective13CollectiveMmaINS1_35MainloopSm100TmaUmmaWarpSpecializedILi10ELi2ELi4ENS5_IJNS4_1CILi1EEESB_SB_EEEEENS5_IJNSA_ILi64EEENSA_ILi96EEENSA_ILi128EEEEEEaNS5_IJlSB_lEEEaSI_NS4_8TiledMMAINS4_8MMA_AtomIJNS4_15SM100_MMA_S8_SSIaaiLi64ELi96ELNS4_4UMMA5MajorE0ELSN_0ELNSM_8SaturateE0EEEEEENS4_6LayoutISC_NS5_IJNSA_ILi0EEESS_SS_EEEEENS5_IJNS4_10UnderscoreESV_SV_EEEEENS4_13SM90_TMA_LOADENS4_14ComposedLayoutINS4_7SwizzleILi3ELi4ELi3EEENS4_18smem_ptr_flag_bitsILi8EEENSR_INS5_IJNSA_ILi8EEESG_EEENS5_IJSG_SB_EEEEEEEvNS4_8identityESY_S18_vS19_EENS_8epilogue10collective18CollectiveEpilogueINS1B_23Sm100TmaWarpSpecializedILi1ELi1ELi48ELb0ELb0EEEJSH_NS5_IJNSR_ISE_SB_EENSR_ISF_SB_EEEEEaSI_aSI_NS1B_6fusion15FusionCallbacksIS1F_NS1J_17LinearCombinationIaiaiLNS_15FloatRoundStyleE2EEESH_S1I_JEEENS4_5SM1004TMEM4LOAD26SM100_TMEM_LOAD_16dp32b16xESY_NSZ_INS10_ILi1ELi4ELi3EEES13_NSR_INS5_IJS14_NSA_ILi32EEEEEENS5_IJS1U_SB_EEEEEEENS4_39AutoVectorizingCopyWithAssumedAlignmentILi128EEENS4_14SM90_TMA_STOREES1Y_S20_S20_EEEvvEEEEvNT_6ParamsE --------------------------
	.section	.nv.info._ZN7cutlass13device_kernelINS_4gemm6kernel13GemmUniversalIN4cute5tupleIJiiiiEEENS1_10collective13CollectiveMmaINS1_35MainloopSm100TmaUmmaWarpSpecializedILi10ELi2ELi4ENS5_IJNS4_1CILi1EEESB_SB_EEEEENS5_IJNSA_ILi64EEENSA_ILi96EEENSA_ILi128EEEEEEaNS5_IJlSB_lEEEaSI_NS4_8TiledMMAINS4_8MMA_AtomIJNS4_15SM100_MMA_S8_SSIaaiLi64ELi96ELNS4_4UMMA5MajorE0ELSN_0ELNSM_8SaturateE0EEEEEENS4_6LayoutISC_NS5_IJNSA_ILi0EEESS_SS_EEEEENS5_IJNS4_10UnderscoreESV_SV_EEEEENS4_13SM90_TMA_LOADENS4_14ComposedLayoutINS4_7SwizzleILi3ELi4ELi3EEENS4_18smem_ptr_flag_bitsILi8EEENSR_INS5_IJNSA_ILi8EEESG_EEENS5_IJSG_SB_EEEEEEEvNS4_8identityESY_S18_vS19_EENS_8epilogue10collective18CollectiveEpilogueINS1B_23Sm100TmaWarpSpecializedILi1ELi1ELi48ELb0ELb0EEEJSH_NS5_IJNSR_ISE_SB_EENSR_ISF_SB_EEEEEaSI_aSI_NS1B_6fusion15FusionCallbacksIS1F_NS1J_17LinearCombinationIaiaiLNS_15FloatRoundStyleE2EEESH_S1I_JEEENS4_5SM1004TMEM4LOAD26SM100_TMEM_LOAD_16dp32b16xESY_NSZ_INS10_ILi1ELi4ELi3EEES13_NSR_INS5_IJS14_NSA_ILi32EEEEEENS5_IJS1U_SB_EEEEEEENS4_39AutoVectorizingCopyWithAssumedAlignmentILi128EEENS4_14SM90_TMA_STOREES1Y_S20_S20_EEEvvEEEEvNT_6ParamsE,"",@"SHT_CUDA_INFO"
	.sectionflags	@""
	.align	4


	//----- nvinfo : EIATTR_CUDA_API_VERSION
	.align		4
        /*0000*/ 	.byte	0x04, 0x37
        /*0002*/ 	.short	(.L_31 - .L_30)
.L_30:
        /*0004*/ 	.word	0x00000082


	//----- nvinfo : EIATTR_KPARAM_INFO
	.align		4
.L_31:
        /*0008*/ 	.byte	0x04, 0x17
        /*000a*/ 	.short	(.L_33 - .L_32)
.L_32:
        /*000c*/ 	.word	0x00000000
        /*0010*/ 	.short	0x0000
        /*0012*/ 	.short	0x0000
        /*0014*/ 	.byte	0x00, 0xf0, 0x01, 0x20


	//----- nvinfo : EIATTR_AT_ENTRY_FRAGMENTS
	.align		4
.L_33:
        /*0018*/ 	.byte	0x04, 0x4f
        /*001a*/ 	.short	(.L_35 - .L_34)


	//   ....[0]....
.L_34:
        /*001c*/ 	.word	0x00000006


	//----- nvinfo : EIATTR_RESERVED_SMEM_USED
	.align		4
.L_35:
        /*0020*/ 	.byte	0x01, 0x41
	.zero		2


	//----- nvinfo : EIATTR_SPARSE_MMA_MASK
	.align		4
        /*0024*/ 	.byte	0x03, 0x50
        /*0026*/ 	.short	0x0000


	//----- nvinfo : EIATTR_TCGEN05_1CTA_USED
	.align		4
        /*0028*/ 	.byte	0x01, 0x51
	.zero		2


	//----- nvinfo : EIATTR_MAXREG_COUNT
	.align		4
        /*002c*/ 	.byte	0x03, 0x1b
        /*002e*/ 	.short	0x00ff


	//----- nvinfo : EIATTR_NUM_BARRIERS
	.align		4
        /*0030*/ 	.byte	0x02, 0x4c
        /*0032*/ 	.byte	0x07
	.zero		1


	//----- nvinfo : EIATTR_EXTERNS
	.align		4
        /*0034*/ 	.byte	0x04, 0x0f
        /*0036*/ 	.short	(.L_37 - .L_36)


	//   ....[0]....
	.align		4
.L_36:
        /*0038*/ 	.word	index@(__assertfail)


	//----- nvinfo : EIATTR_MERCURY_ISA_VERSION
	.align		4
.L_37:
        /*003c*/ 	.byte	0x03, 0x5f
        /*003e*/ 	.short	0x0101


	//----- nvinfo : EIATTR_INT_WARP_WIDE_INSTR_OFFSETS
	.align		4
        /*0040*/ 	.byte	0x04, 0x31
        /*0042*/ 	.short	(.L_39 - .L_38)


	//   ....[0]....
.L_38:
        /*0044*/ 	.word	0x00001e80


	//   ....[1]....
        /*0048*/ 	.word	0x00003c80


	//   ....[2]....
        /*004c*/ 	.word	0x00003ca0


	//   ....[3]....
        /*0050*/ 	.word	0x00003cd0


	//   ....[4]....
        /*0054*/ 	.word	0x00004700


	//   ....[5]....
        /*0058*/ 	.word	0x00004790


	//   ....[6]....
        /*005c*/ 	.word	0x000047c0


	//   ....[7]....
        /*0060*/ 	.word	0x00004890


	//----- nvinfo : EIATTR_COOP_GROUP_MASK_REGIDS
	.align		4
.L_39:
        /*0064*/ 	.byte	0x04, 0x29
        /*0066*/ 	.short	(.L_41 - .L_40)


	//   ....[0]....
.L_40:
        /*0068*/ 	.word	0xffffffff


	//   ....[1]....
        /*006c*/ 	.word	0xffffffff


	//   ....[2]....
        /*0070*/ 	.word	0xffffffff


	//   ....[3]....
        /*0074*/ 	.word	0xffffffff


	//   ....[4]....
        /*0078*/ 	.word	0xffffffff


	//   ....[5]....
        /*007c*/ 	.word	0xffffffff


	//   ....[6]....
        /*0080*/ 	.word	0xffffffff


	//   ....[7]....
        /*0084*/ 	.word	0xffffffff


	//   ....[8]....
        /*0088*/ 	.word	0xffffffff


	//   ....[9]....
        /*008c*/ 	.word	0xffffffff


	//   ....[10]....
        /*0090*/ 	.word	0xffffffff


	//   ....[11]....
        /*0094*/ 	.word	0xffffffff


	//   ....[12]....
        /*0098*/ 	.word	0xffffffff


	//----- nvinfo : EIATTR_COOP_GROUP_INSTR_OFFSETS
	.align		4
.L_41:
        /*009c*/ 	.byte	0x04, 0x28
        /*009e*/ 	.short	(.L_43 - .L_42)


	//   ....[0]....
.L_42:
        /*00a0*/ 	.word	0x00000090


	//   ....[1]....
        /*00a4*/ 	.word	0x000004d0


	//   ....[2]....
        /*00a8*/ 	.word	0x00000730


	//   ....[3]....
        /*00ac*/ 	.word	0x00000870


	//   ....[4]....
        /*00b0*/ 	.word	0x00000970


	//   ....[5]....
        /*00b4*/ 	.word	0x00000ae0


	//   ....[6]....
        /*00b8*/ 	.word	0x00000c80


	//   ....[7]....
        /*00bc*/ 	.word	0x00001d60


	//   ....[8]....
        /*00c0*/ 	.word	0x00002ea0


	//   ....[9]....
        /*00c4*/ 	.word	0x000030b0


	//   ....[10]....
        /*00c8*/ 	.word	0x000030e0


	//   ....[11]....
        /*00cc*/ 	.word	0x00003b60


	//   ....[12]....
        /*00d0*/ 	.word	0x00003d90


	//----- nvinfo : EIATTR_VRC_CTA_INIT_COUNT
	.align		4
.L_43:
        /*00d4*/ 	.byte	0x02, 0x4a
        /*00d6*/ 	.byte	0x80
	.zero		1


	//----- nvinfo : EIATTR_SYSCALL_OFFSETS
	.align		4
        /*00d8*/ 	.byte	0x04, 0x46
        /*00da*/ 	.short	(.L_45 - .L_44)


	//   ....[0]....
.L_44:
        /*00dc*/ 	.word	0x00005270


	//   ....[1]....
        /*00e0*/ 	.word	0x000053b0


	//   ....[2]....
        /*00e4*/ 	.word	0x00005b60


	//   ....[3]....
        /*00e8*/ 	.word	0x00005ce0


	//   ....[4]....
        /*00ec*/ 	.word	0x00005e60


	//----- nvinfo : EIATTR_MBARRIER_INSTR_OFFSETS
	.align		4
.L_45:
        /*00f0*/ 	.byte	0x04, 0x39
        /*00f2*/ 	.short	(.L_47 - .L_46)


	//   ....[0]....
.L_46:
        /*00f4*/ 	.word	0x000005d0
        /*00f8*/ 	.word	0x000000ff
        /*00fc*/ 	.word	0x00000000
        /*0100*/ 	.short	0x0100
        /*0102*/ 	.byte	0x05
	.zero		1


	//   ....[1]....
        /*0104*/ 	.word	0x000005e0
        /*0108*/ 	.word	0x000000ff
        /*010c*/ 	.word	0x00000050
        /*0110*/ 	.short	0x0100
        /*0112*/ 	.byte	0x05
	.zero		1


	//   ....[2]....
        /*0114*/ 	.word	0x000005f0
        /*0118*/ 	.word	0x000000ff
        /*011c*/ 	.word	0x00000008
        /*0120*/ 	.short	0x0100
        /*0122*/ 	.byte	0x05
	.zero		1


	//   ....[3]....
        /*0124*/ 	.word	0x00000600
        /*0128*/ 	.word	0x000000ff
        /*012c*/ 	.word	0x00000058
        /*0130*/ 	.short	0x0100
        /*0132*/ 	.byte	0x05
	.zero		1


	//   ....[4]....
        /*0134*/ 	.word	0x00000610
        /*0138*/ 	.word	0x000000ff
        /*013c*/ 	.word	0x00000010
        /*0140*/ 	.short	0x0100
        /*0142*/ 	.byte	0x05
	.zero		1


	//   ....[5]....
        /*0144*/ 	.word	0x00000620
        /*0148*/ 	.word	0x000000ff
        /*014c*/ 	.word	0x00000060
        /*0150*/ 	.short	0x0100
        /*0152*/ 	.byte	0x05
	.zero		1


	//   ....[6]....
        /*0154*/ 	.word	0x00000630
        /*0158*/ 	.word	0x000000ff
        /*015c*/ 	.word	0x00000018
        /*0160*/ 	.short	0x0100
        /*0162*/ 	.byte	0x05
	.zero		1


	//   ....[7]....
        /*0164*/ 	.word	0x00000640
        /*0168*/ 	.word	0x000000ff
        /*016c*/ 	.word	0x00000068
        /*0170*/ 	.short	0x0100
        /*0172*/ 	.byte	0x05
	.zero		1


	//   ....[8]....
        /*0174*/ 	.word	0x00000650
        /*0178*/ 	.word	0x000000ff
        /*017c*/ 	.word	0x00000020
        /*0180*/ 	.short	0x0100
        /*0182*/ 	.byte	0x05
	.zero		1


	//   ....[9]....
        /*0184*/ 	.word	0x00000660
        /*0188*/ 	.word	0x000000ff
        /*018c*/ 	.word	0x00000070
        /*0190*/ 	.short	0x0100
        /*0192*/ 	.byte	0x05
	.zero		1


	//   ....[10]....
        /*0194*/ 	.word	0x00000670
        /*0198*/ 	.word	0x000000ff
        /*019c*/ 	.word	0x00000028
        /*01a0*/ 	.short	0x0100
        /*01a2*/ 	.byte	0x05
	.zero		1


	//   ....[11]....
        /*01a4*/ 	.word	0x00000680
        /*01a8*/ 	.word	0x000000ff
        /*01ac*/ 	.word	0x00000078
        /*01b0*/ 	.short	0x0100
        /*01b2*/ 	.byte	0x05
	.zero		1


	//   ....[12]....
        /*01b4*/ 	.word	0x00000690
        /*01b8*/ 	.word	0x000000ff
        /*01bc*/ 	.word	0x00000030
        /*01c0*/ 	.short	0x0100
        /*01c2*/ 	.byte	0x05
	.zero		1


	//   ....[13]....
        /*01c4*/ 	.word	0x000006a0
        /*01c8*/ 	.word	0x000000ff
        /*01cc*/ 	.word	0x00000080
        /*01d0*/ 	.short	0x0100
        /*01d2*/ 	.byte	0x05
	.zero		1


	//   ....[14]....
        /*01d4*/ 	.word	0x000006b0
        /*01d8*/ 	.word	0x000000ff
        /*01dc*/ 	.word	0x00000038
        /*01e0*/ 	.short	0x0100
        /*01e2*/ 	.byte	0x05
	.zero		1


	//   ....[15]....
        /*01e4*/ 	.word	0x000006c0
        /*01e8*/ 	.word	0x000000ff
        /*01ec*/ 	.word	0x00000088
        /*01f0*/ 	.short	0x0100
        /*01f2*/ 	.byte	0x05
	.zero		1


	//   ....[16]....
        /*01f4*/ 	.word	0x000006d0
        /*01f8*/ 	.word	0x000000ff
        /*01fc*/ 	.word	0x00000040
        /*0200*/ 	.short	0x0100
        /*0202*/ 	.byte	0x05
	.zero		1


	//   ....[17]....
        /*0204*/ 	.word	0x000006e0
        /*0208*/ 	.word	0x000000ff
        /*020c*/ 	.word	0x00000090
        /*0210*/ 	.short	0x0100
        /*0212*/ 	.byte	0x05
	.zero		1


	//   ....[18]....
        /*0214*/ 	.word	0x000006f0
        /*0218*/ 	.word	0x000000ff
        /*021c*/ 	.word	0x00000048
        /*0220*/ 	.short	0x0100
        /*0222*/ 	.byte	0x05
	.zero		1


	//   ....[19]....
        /*0224*/ 	.word	0x00000700
        /*0228*/ 	.word	0x000000ff
        /*022c*/ 	.word	0x00000098
        /*0230*/ 	.short	0x0100
        /*0232*/ 	.byte	0x05
	.zero		1


	//   ....[20]....
        /*0234*/ 	.word	0x00000840
        /*0238*/ 	.word	0x000000ff
        /*023c*/ 	.word	0x000000a0
        /*0240*/ 	.short	0x0100
        /*0242*/ 	.byte	0x07
	.zero		1


	//   ....[21]....
        /*0244*/ 	.word	0x00000850
        /*0248*/ 	.word	0x000000ff
        /*024c*/ 	.word	0x000000a8
        /*0250*/ 	.short	0x0100
        /*0252*/ 	.byte	0x07
	.zero		1


	//   ....[22]....
        /*0254*/ 	.word	0x00000940
        /*0258*/ 	.word	0x000000ff
        /*025c*/ 	.word	0x000000b0
        /*0260*/ 	.short	0x0100
        /*0262*/ 	.byte	0x05
	.zero		1


	//   ....[23]....
        /*0264*/ 	.word	0x00000950
        /*0268*/ 	.word	0x000000ff
        /*026c*/ 	.word	0x000000b8
        /*0270*/ 	.short	0x0100
        /*0272*/ 	.byte	0x05
	.zero		1


	//   ....[24]....
        /*0274*/ 	.word	0x00000a90
        /*0278*/ 	.word	0x000000ff
        /*027c*/ 	.word	0x000000c0
        /*0280*/ 	.short	0x0100
        /*0282*/ 	.byte	0x05
	.zero		1


	//   ....[25]....
        /*0284*/ 	.word	0x00000aa0
        /*0288*/ 	.word	0x000000ff
        /*028c*/ 	.word	0x000000d0
        /*0290*/ 	.short	0x0100
        /*0292*/ 	.byte	0x05
	.zero		1


	//   ....[26]....
        /*0294*/ 	.word	0x00000ab0
        /*0298*/ 	.word	0x000000ff
        /*029c*/ 	.word	0x000000c8
        /*02a0*/ 	.short	0x0100
        /*02a2*/ 	.byte	0x05
	.zero		1


	//   ....[27]....
        /*02a4*/ 	.word	0x00000ac0
        /*02a8*/ 	.word	0x000000ff
        /*02ac*/ 	.word	0x000000d8
        /*02b0*/ 	.short	0x0100
        /*02b2*/ 	.byte	0x05
	.zero		1


	//   ....[28]....
        /*02b4*/ 	.word	0x00000bf0
        /*02b8*/ 	.word	0x000000ff
        /*02bc*/ 	.word	0x000000e0
        /*02c0*/ 	.short	0x0100
        /*02c2*/ 	.byte	0x07
	.zero		1


	//   ....[29]....
        /*02c4*/ 	.word	0x00000c00
        /*02c8*/ 	.word	0x000000ff
        /*02cc*/ 	.word	0x00000100
        /*02d0*/ 	.short	0x0100
        /*02d2*/ 	.byte	0x07
	.zero		1


	//   ....[30]....
        /*02d4*/ 	.word	0x00000c10
        /*02d8*/ 	.word	0x000000ff
        /*02dc*/ 	.word	0x000000e8
        /*02e0*/ 	.short	0x0100
        /*02e2*/ 	.byte	0x07
	.zero		1


	//   ....[31]....
        /*02e4*/ 	.word	0x00000c20
        /*02e8*/ 	.word	0x000000ff
        /*02ec*/ 	.word	0x00000108
        /*02f0*/ 	.short	0x0100
        /*02f2*/ 	.byte	0x07
	.zero		1


	//   ....[32]....
        /*02f4*/ 	.word	0x00000c30
        /*02f8*/ 	.word	0x000000ff
        /*02fc*/ 	.word	0x000000f0
        /*0300*/ 	.short	0x0100
        /*0302*/ 	.byte	0x07
	.zero		1


	//   ....[33]....
        /*0304*/ 	.word	0x00000c40
        /*0308*/ 	.word	0x000000ff
        /*030c*/ 	.word	0x00000110
        /*0310*/ 	.short	0x0100
        /*0312*/ 	.byte	0x07
	.zero		1


	//   ....[34]....
        /*0314*/ 	.word	0x00000c50
        /*0318*/ 	.word	0x000000ff
        /*031c*/ 	.word	0x000000f8
        /*0320*/ 	.short	0x0100
        /*0322*/ 	.byte	0x07
	.zero		1


	//   ....[35]....
        /*0324*/ 	.word	0x00000c60
        /*0328*/ 	.word	0x000000ff
        /*032c*/ 	.word	0x00000118
        /*0330*/ 	.short	0x0100
        /*0332*/ 	.byte	0x07
	.zero		1


	//   ....[36]....
        /*0334*/ 	.word	0x00000d50
        /*0338*/ 	.word	0x000000ff
        /*033c*/ 	.word	0x00000120
        /*0340*/ 	.short	0x0100
        /*0342*/ 	.byte	0x05
	.zero		1


	//   ....[37]....
        /*0344*/ 	.word	0x00000d60
        /*0348*/ 	.word	0x000000ff
        /*034c*/ 	.word	0x00000130
        /*0350*/ 	.short	0x0100
        /*0352*/ 	.byte	0x05
	.zero		1


	//   ....[38]....
        /*0354*/ 	.word	0x00000d70
        /*0358*/ 	.word	0x000000ff
        /*035c*/ 	.word	0x00000128
        /*0360*/ 	.short	0x0100
        /*0362*/ 	.byte	0x05
	.zero		1


	//   ....[39]....
        /*0364*/ 	.word	0x00000d80
        /*0368*/ 	.word	0x000000ff
        /*036c*/ 	.word	0x00000138
        /*0370*/ 	.short	0x0100
        /*0372*/ 	.byte	0x05
	.zero		1


	//   ....[40]....
        /*0374*/ 	.word	0x00001660
        /*0378*/ 	.word	0x00000003
        /*037c*/ 	.word	0x00000130
        /*0380*/ 	.short	0x010a
        /*0382*/ 	.byte	0xff
	.zero		1


	//   ....[41]....
        /*0384*/ 	.word	0x00001690
        /*0388*/ 	.word	0x00000003
        /*038c*/ 	.word	0x00000120
        /*0390*/ 	.short	0x0101
        /*0392*/ 	.byte	0xff
	.zero		1


	//   ....[42]....
        /*0394*/ 	.word	0x00001760
        /*0398*/ 	.word	0x000000ff
        /*039c*/ 	.word	0x00000050
        /*03a0*/ 	.short	0x010a
        /*03a2*/ 	.byte	0x05
	.zero		1


	//   ....[43]....
        /*03a4*/ 	.word	0x00001800
        /*03a8*/ 	.word	0x000000ff
        /*03ac*/ 	.word	0x00000050
        /*03b0*/ 	.short	0x010a
        /*03b2*/ 	.byte	0x21
	.zero		1


	//   ....[44]....
        /*03b4*/ 	.word	0x00001950
        /*03b8*/ 	.word	0x000000ff
        /*03bc*/ 	.word	0x00000050
        /*03c0*/ 	.short	0x010a
        /*03c2*/ 	.byte	0x08
	.zero		1


	//   ....[45]....
        /*03c4*/ 	.word	0x00001a60
        /*03c8*/ 	.word	0x000000ff
        /*03cc*/ 	.word	0x000000b8
        /*03d0*/ 	.short	0x0101
        /*03d2*/ 	.byte	0x04
	.zero		1


	//   ....[46]....
        /*03d4*/ 	.word	0x00001a80
        /*03d8*/ 	.word	0x000000ff
        /*03dc*/ 	.word	0x00000050
        /*03e0*/ 	.short	0x010a
        /*03e2*/ 	.byte	0x05
	.zero		1


	//   ....[47]....
        /*03e4*/ 	.word	0x00001b00
        /*03e8*/ 	.word	0x000000ff
        /*03ec*/ 	.word	0x00000050
        /*03f0*/ 	.short	0x010a
        /*03f2*/ 	.byte	0x11
	.zero		1


	//   ....[48]....
        /*03f4*/ 	.word	0x00001c50
        /*03f8*/ 	.word	0x000000ff
        /*03fc*/ 	.word	0x00000050
        /*0400*/ 	.short	0x010a
        /*0402*/ 	.byte	0x08
	.zero		1


	//   ....[49]....
        /*0404*/ 	.word	0x00001d90
        /*0408*/ 	.word	0x00000002
        /*040c*/ 	.word	0x000000c0
        /*0410*/ 	.short	0x010a
        /*0412*/ 	.byte	0xff
	.zero		1


	//   ....[50]....
        /*0414*/ 	.word	0x00001e50
        /*0418*/ 	.word	0x00000002
        /*041c*/ 	.word	0x00000000
        /*0420*/ 	.short	0x0101
        /*0422*/ 	.byte	0xff
	.zero		1


	//   ....[51]....
        /*0424*/ 	.word	0x000023b0
        /*0428*/ 	.word	0x000000ff
        /*042c*/ 	.word	0x00000000
        /*0430*/ 	.short	0x010a
        /*0432*/ 	.byte	0x05
	.zero		1


	//   ....[52]....
        /*0434*/ 	.word	0x00002440
        /*0438*/ 	.word	0x000000ff
        /*043c*/ 	.word	0x00000000
        /*0440*/ 	.short	0x010a
        /*0442*/ 	.byte	0x05
	.zero		1


	//   ....[53]....
        /*0444*/ 	.word	0x000024d0
        /*0448*/ 	.word	0x000000ff
        /*044c*/ 	.word	0x00000000
        /*0450*/ 	.short	0x010a
        /*0452*/ 	.byte	0x05
	.zero		1


	//   ....[54]....
        /*0454*/ 	.word	0x00002560
        /*0458*/ 	.word	0x000000ff
        /*045c*/ 	.word	0x00000000
        /*0460*/ 	.short	0x010a
        /*0462*/ 	.byte	0x05
	.zero		1


	//   ....[55]....
        /*0464*/ 	.word	0x000025f0
        /*0468*/ 	.word	0x000000ff
        /*046c*/ 	.word	0x00000000
        /*0470*/ 	.short	0x010a
        /*0472*/ 	.byte	0x05
	.zero		1


	//   ....[56]....
        /*0474*/ 	.word	0x00002680
        /*0478*/ 	.word	0x000000ff
        /*047c*/ 	.word	0x00000000
        /*0480*/ 	.short	0x010a
        /*0482*/ 	.byte	0x05
	.zero		1


	//   ....[57]....
        /*0484*/ 	.word	0x00002710
        /*0488*/ 	.word	0x000000ff
        /*048c*/ 	.word	0x00000000
        /*0490*/ 	.short	0x010a
        /*0492*/ 	.byte	0x05
	.zero		1


	//   ....[58]....
        /*0494*/ 	.word	0x000027a0
        /*0498*/ 	.word	0x000000ff
        /*049c*/ 	.word	0x00000000
        /*04a0*/ 	.short	0x010a
        /*04a2*/ 	.byte	0x05
	.zero		1


	//   ....[59]....
        /*04a4*/ 	.word	0x00002830
        /*04a8*/ 	.word	0x000000ff
        /*04ac*/ 	.word	0x00000000
        /*04b0*/ 	.short	0x010a
        /*04b2*/ 	.byte	0x05
	.zero		1


	//   ....[60]....
        /*04b4*/ 	.word	0x000028d0
        /*04b8*/ 	.word	0x00000000
        /*04bc*/ 	.word	0x00000000
        /*04c0*/ 	.short	0x010a
        /*04c2*/ 	.byte	0xff
	.zero		1


	//   ....[61]....
        /*04c4*/ 	.word	0x000029f0
        /*04c8*/ 	.word	0x00000000
        /*04cc*/ 	.word	0x00000120
        /*04d0*/ 	.short	0x010a
        /*04d2*/ 	.byte	0xff
	.zero		1


	//   ....[62]....
        /*04d4*/ 	.word	0x00002a50
        /*04d8*/ 	.word	0x00000004
        /*04dc*/ 	.word	0x00000000
        /*04e0*/ 	.short	0x0101
        /*04e2*/ 	.byte	0xff
	.zero		1


	//   ....[63]....
        /*04e4*/ 	.word	0x00002a70
        /*04e8*/ 	.word	0x000000ff
        /*04ec*/ 	.word	0x000000d0
        /*04f0*/ 	.short	0x010a
        /*04f2*/ 	.byte	0x05
	.zero		1


	//   ....[64]....
        /*04f4*/ 	.word	0x00002b90
        /*04f8*/ 	.word	0x00000000
        /*04fc*/ 	.word	0x000000c0
        /*0500*/ 	.short	0x010a
        /*0502*/ 	.byte	0xff
	.zero		1


	//   ....[65]....
        /*0504*/ 	.word	0x00002ca0
        /*0508*/ 	.word	0x00000000
        /*050c*/ 	.word	0x00000000
        /*0510*/ 	.short	0x0101
        /*0512*/ 	.byte	0xff
	.zero		1


	//   ....[66]....
        /*0514*/ 	.word	0x00002d30
        /*0518*/ 	.word	0x000000ff
        /*051c*/ 	.word	0x000000d0
        /*0520*/ 	.short	0x0106
        /*0522*/ 	.byte	0x05
	.zero		1


	//   ....[67]....
        /*0524*/ 	.word	0x00002d50
        /*0528*/ 	.word	0x000000ff
        /*052c*/ 	.word	0x000000d0
        /*0530*/ 	.short	0x010a
        /*0532*/ 	.byte	0x05
	.zero		1


	//   ....[68]....
        /*0534*/ 	.word	0x00002de0
        /*0538*/ 	.word	0x000000ff
        /*053c*/ 	.word	0x000000d0
        /*0540*/ 	.short	0x0106
        /*0542*/ 	.byte	0x04
	.zero		1


	//   ....[69]....
        /*0544*/ 	.word	0x00002e20
        /*0548*/ 	.word	0x00000000
        /*054c*/ 	.word	0x000000d0
        /*0550*/ 	.short	0x010a
        /*0552*/ 	.byte	0xff
	.zero		1


	//   ....[70]....
        /*0554*/ 	.word	0x00003360
        /*0558*/ 	.word	0x00000000
        /*055c*/ 	.word	0x000000c0
        /*0560*/ 	.short	0x010a
        /*0562*/ 	.byte	0xff
	.zero		1


	//   ....[71]....
        /*0564*/ 	.word	0x00003470
        /*0568*/ 	.word	0x00000003
        /*056c*/ 	.word	0x00000000
        /*0570*/ 	.short	0x0101
        /*0572*/ 	.byte	0xff
	.zero		1


	//   ....[72]....
        /*0574*/ 	.word	0x00003480
        /*0578*/ 	.word	0x000000ff
        /*057c*/ 	.word	0x00000000
        /*0580*/ 	.short	0x010a
        /*0582*/ 	.byte	0x05
	.zero		1


	//   ....[73]....
        /*0584*/ 	.word	0x000034e0
        /*0588*/ 	.word	0x000000ff
        /*058c*/ 	.word	0x00000100
        /*0590*/ 	.short	0x010a
        /*0592*/ 	.byte	0x0e
	.zero		1


	//   ....[74]....
        /*0594*/ 	.word	0x000035b0
        /*0598*/ 	.word	0x000000ff
        /*059c*/ 	.word	0x00000000
        /*05a0*/ 	.short	0x010a
        /*05a2*/ 	.byte	0x07
	.zero		1


	//   ....[75]....
        /*05a4*/ 	.word	0x000036e0
        /*05a8*/ 	.word	0x000000ff
        /*05ac*/ 	.word	0x00000000
        /*05b0*/ 	.short	0x010a
        /*05b2*/ 	.byte	0x13
	.zero		1


	//   ....[76]....
        /*05b4*/ 	.word	0x00003990
        /*05b8*/ 	.word	0x000000ff
        /*05bc*/ 	.word	0x00000000
        /*05c0*/ 	.short	0x010a
        /*05c2*/ 	.byte	0x05
	.zero		1


	//   ....[77]....
        /*05c4*/ 	.word	0x00003a20
        /*05c8*/ 	.word	0x000000ff
        /*05cc*/ 	.word	0x00000000
        /*05d0*/ 	.short	0x010a
        /*05d2*/ 	.byte	0x05
	.zero		1


	//   ....[78]....
        /*05d4*/ 	.word	0x00003ab0
        /*05d8*/ 	.word	0x000000ff
        /*05dc*/ 	.word	0x00000000
        /*05e0*/ 	.short	0x010a
        /*05e2*/ 	.byte	0x05
	.zero		1


	//   ....[79]....
        /*05e4*/ 	.word	0x00003b40
        /*05e8*/ 	.word	0x000000ff
        /*05ec*/ 	.word	0x00000000
        /*05f0*/ 	.short	0x010a
        /*05f2*/ 	.byte	0x06
	.zero		1


	//   ....[80]....
        /*05f4*/ 	.word	0x00003f80
        /*05f8*/ 	.word	0x00000000
        /*05fc*/ 	.word	0x000000c0
        /*0600*/ 	.short	0x010a
        /*0602*/ 	.byte	0xff
	.zero		1


	//   ....[81]....
        /*0604*/ 	.word	0x00004070
        /*0608*/ 	.word	0x00000000
        /*060c*/ 	.word	0x00000000
        /*0610*/ 	.short	0x0101
        /*0612*/ 	.byte	0xff
	.zero		1


	//   ....[82]....
        /*0614*/ 	.word	0x00004390
        /*0618*/ 	.word	0x000000ff
        /*061c*/ 	.word	0x000000b8
        /*0620*/ 	.short	0x010a
        /*0622*/ 	.byte	0x07
	.zero		1


	//   ....[83]....
        /*0624*/ 	.word	0x00004510
        /*0628*/ 	.word	0x000000ff
        /*062c*/ 	.word	0x000000a8
        /*0630*/ 	.short	0x010a
        /*0632*/ 	.byte	0x07
	.zero		1


	//   ....[84]....
        /*0634*/ 	.word	0x00004910
        /*0638*/ 	.word	0x000000ff
        /*063c*/ 	.word	0x000000a0
        /*0640*/ 	.short	0x010b
        /*0642*/ 	.byte	0x07
	.zero		1


	//   ....[85]....
        /*0644*/ 	.word	0x00004930
        /*0648*/ 	.word	0x000000ff
        /*064c*/ 	.word	0x00000000
        /*0650*/ 	.short	0x0101
        /*0652*/ 	.byte	0x25
	.zero		1


	//   ....[86]....
        /*0654*/ 	.word	0x00004970
        /*0658*/ 	.word	0x00000000
        /*065c*/ 	.word	0x000000a8
        /*0660*/ 	.short	0x010a
        /*0662*/ 	.byte	0xff
	.zero		1


	//   ....[87]....
        /*0664*/ 	.word	0x00004c80
        /*0668*/ 	.word	0x00000000
        /*066c*/ 	.word	0x000000c0
        /*0670*/ 	.short	0x010a
        /*0672*/ 	.byte	0xff
	.zero		1


	//   ....[88]....
        /*0674*/ 	.word	0x00004d90
        /*0678*/ 	.word	0x00000000
        /*067c*/ 	.word	0x00000000
        /*0680*/ 	.short	0x0101
        /*0682*/ 	.byte	0xff
	.zero		1


	//   ....[89]....
        /*0684*/ 	.word	0x00005710
        /*0688*/ 	.word	0x000000ff
        /*068c*/ 	.word	0x000000a0
        /*0690*/ 	.short	0x010a
        /*0692*/ 	.byte	0x2b
	.zero		1


	//   ....[90]....
        /*0694*/ 	.word	0x00005720
        /*0698*/ 	.word	0x00000080
        /*069c*/ 	.word	0x000000e0
        /*06a0*/ 	.short	0x010a
        /*06a2*/ 	.byte	0xff
	.zero		1


	//   ....[91]....
        /*06a4*/ 	.word	0x00005890
        /*06a8*/ 	.word	0x000000ff
        /*06ac*/ 	.word	0x000000a0
        /*06b0*/ 	.short	0x010a
        /*06b2*/ 	.byte	0x2b
	.zero		1


	//   ....[92]....
        /*06b4*/ 	.word	0x00005980
        /*06b8*/ 	.word	0x000000ff
        /*06bc*/ 	.word	0x00000000
        /*06c0*/ 	.short	0x0101
        /*06c2*/ 	.byte	0x04
	.zero		1


	//   ....[93]....
        /*06c4*/ 	.word	0x00005a40
        /*06c8*/ 	.word	0x00000080
        /*06cc*/ 	.word	0x000000e0
        /*06d0*/ 	.short	0x010a
        /*06d2*/ 	.byte	0xff
	.zero		1


	//   ....[94]....
        /*06d4*/ 	.word	0x00006b90
        /*06d8*/ 	.word	0x000000ff
        /*06dc*/ 	.word	0x00000000
        /*06e0*/ 	.short	0x0101
        /*06e2*/ 	.byte	0x05
	.zero		1


	//   ....[95]....
        /*06e4*/ 	.word	0x00006f00
        /*06e8*/ 	.word	0x00000003
        /*06ec*/ 	.word	0x00000130
        /*06f0*/ 	.short	0x010a
        /*06f2*/ 	.byte	0xff
	.zero		1


	//   ....[96]....
        /*06f4*/ 	.word	0x00006f60
        /*06f8*/ 	.word	0x00000002
        /*06fc*/ 	.word	0x00000050
        /*0700*/ 	.short	0x010a
        /*0702*/ 	.byte	0xff
	.zero		1


	//   ....[97]....
        /*0704*/ 	.word	0x00006fc0
        /*0708*/ 	.word	0x00000002
        /*070c*/ 	.word	0x00000050
        /*0710*/ 	.short	0x010a
        /*0712*/ 	.byte	0xff
	.zero		1


	//   ....[98]....
        /*0714*/ 	.word	0x00007010
        /*0718*/ 	.word	0x00000002
        /*071c*/ 	.word	0x000000c0
        /*0720*/ 	.short	0x010a
        /*0722*/ 	.byte	0xff
	.zero		1


	//   ....[99]....
        /*0724*/ 	.word	0x00007070
        /*0728*/ 	.word	0x00000000
        /*072c*/ 	.word	0x00000000
        /*0730*/ 	.short	0x010a
        /*0732*/ 	.byte	0xff
	.zero		1


	//   ....[100]....
        /*0734*/ 	.word	0x000070d0
        /*0738*/ 	.word	0x00000000
        /*073c*/ 	.word	0x00000000
        /*0740*/ 	.short	0x010a
        /*0742*/ 	.byte	0xff
	.zero		1


	//   ....[101]....
        /*0744*/ 	.word	0x00007130
        /*0748*/ 	.word	0x00000000
        /*074c*/ 	.word	0x00000000
        /*0750*/ 	.short	0x010a
        /*0752*/ 	.byte	0xff
	.zero		1


	//   ....[102]....
        /*0754*/ 	.word	0x00007190
        /*0758*/ 	.word	0x00000000
        /*075c*/ 	.word	0x00000000
        /*0760*/ 	.short	0x010a
        /*0762*/ 	.byte	0xff
	.zero		1


	//   ....[103]....
        /*0764*/ 	.word	0x000071f0
        /*0768*/ 	.word	0x00000000
        /*076c*/ 	.word	0x00000000
        /*0770*/ 	.short	0x010a
        /*0772*/ 	.byte	0xff
	.zero		1


	//   ....[104]....
        /*0774*/ 	.word	0x00007250
        /*0778*/ 	.word	0x00000000
        /*077c*/ 	.word	0x00000000
        /*0780*/ 	.short	0x010a
        /*0782*/ 	.byte	0xff
	.zero		1


	//   ....[105]....
        /*0784*/ 	.word	0x000072b0
        /*0788*/ 	.word	0x00000000
        /*078c*/ 	.word	0x00000000
        /*0790*/ 	.short	0x010a
        /*0792*/ 	.byte	0xff
	.zero		1


	//   ....[106]....
        /*0794*/ 	.word	0x00007310
        /*0798*/ 	.word	0x00000000
        /*079c*/ 	.word	0x00000000
        /*07a0*/ 	.short	0x010a
        /*07a2*/ 	.byte	0xff
	.zero		1


	//   ....[107]....
        /*07a4*/ 	.word	0x00007370
        /*07a8*/ 	.word	0x00000000
        /*07ac*/ 	.word	0x00000000
        /*07b0*/ 	.short	0x010a
        /*07b2*/ 	.byte	0xff
	.zero		1


	//   ....[108]....
        /*07b4*/ 	.word	0x000073c0
        /*07b8*/ 	.word	0x00000000
        /*07bc*/ 	.word	0x00000120
        /*07c0*/ 	.short	0x010a
        /*07c2*/ 	.byte	0xff
	.zero		1


	//   ....[109]....
        /*07c4*/ 	.word	0x00007420
        /*07c8*/ 	.word	0x00000000
        /*07cc*/ 	.word	0x000000d0
        /*07d0*/ 	.short	0x010a
        /*07d2*/ 	.byte	0xff
	.zero		1


	//   ....[110]....
        /*07d4*/ 	.word	0x00007470
        /*07d8*/ 	.word	0x00000000
        /*07dc*/ 	.word	0x000000c0
        /*07e0*/ 	.short	0x010a
        /*07e2*/ 	.byte	0xff
	.zero		1


	//   ....[111]....
        /*07e4*/ 	.word	0x000074d0
        /*07e8*/ 	.word	0x00000000
        /*07ec*/ 	.word	0x000000d0
        /*07f0*/ 	.short	0x010a
        /*07f2*/ 	.byte	0xff
	.zero		1


	//   ....[112]....
        /*07f4*/ 	.word	0x00007520
        /*07f8*/ 	.word	0x00000000
        /*07fc*/ 	.word	0x000000c0
        /*0800*/ 	.short	0x010a
        /*0802*/ 	.byte	0xff
	.zero		1


	//   ....[113]....
        /*0804*/ 	.word	0x00007580
        /*0808*/ 	.word	0x00000003
        /*080c*/ 	.word	0x00000100
        /*0810*/ 	.short	0x010a
        /*0812*/ 	.byte	0xff
	.zero		1


	//   ....[114]....
        /*0814*/ 	.word	0x000075e0
        /*0818*/ 	.word	0x00000000
        /*081c*/ 	.word	0x00000000
        /*0820*/ 	.short	0x010a
        /*0822*/ 	.byte	0xff
	.zero		1


	//   ....[115]....
        /*0824*/ 	.word	0x00007640
        /*0828*/ 	.word	0x00000000
        /*082c*/ 	.word	0x00000000
        /*0830*/ 	.short	0x010a
        /*0832*/ 	.byte	0xff
	.zero		1


	//   ....[116]....
        /*0834*/ 	.word	0x000076a0
        /*0838*/ 	.word	0x00000000
        /*083c*/ 	.word	0x00000000
        /*0840*/ 	.short	0x010a
        /*0842*/ 	.byte	0xff
	.zero		1


	//   ....[117]....
        /*0844*/ 	.word	0x00007700
        /*0848*/ 	.word	0x00000000
        /*084c*/ 	.word	0x00000000
        /*0850*/ 	.short	0x010a
        /*0852*/ 	.byte	0xff
	.zero		1


	//   ....[118]....
        /*0854*/ 	.word	0x00007760
        /*0858*/ 	.word	0x00000000
        /*085c*/ 	.word	0x00000000
        /*0860*/ 	.short	0x010a
        /*0862*/ 	.byte	0xff
	.zero		1


	//   ....[119]....
        /*0864*/ 	.word	0x000077b0
        /*0868*/ 	.word	0x00000000
        /*086c*/ 	.word	0x000000c0
        /*0870*/ 	.short	0x010a
        /*0872*/ 	.byte	0xff
	.zero		1


	//   ....[120]....
        /*0874*/ 	.word	0x00007810
        /*0878*/ 	.word	0x00000000
        /*087c*/ 	.word	0x000000b8
        /*0880*/ 	.short	0x010a
        /*0882*/ 	.byte	0xff
	.zero		1


	//   ....[121]....
        /*0884*/ 	.word	0x00007870
        /*0888*/ 	.word	0x00000003
        /*088c*/ 	.word	0x000000a8
        /*0890*/ 	.short	0x010a
        /*0892*/ 	.byte	0xff
	.zero		1


	//   ....[122]....
        /*0894*/ 	.word	0x000078c0
        /*0898*/ 	.word	0x00000000
        /*089c*/ 	.word	0x000000c0
        /*08a0*/ 	.short	0x010a
        /*08a2*/ 	.byte	0xff
	.zero		1


	//   ....[123]....
        /*08a4*/ 	.word	0x00007920
        /*08a8*/ 	.word	0x00000000
        /*08ac*/ 	.word	0x000000a0
        /*08b0*/ 	.short	0x010a
        /*08b2*/ 	.byte	0xff
	.zero		1


	//   ....[124]....
        /*08b4*/ 	.word	0x00007970
        /*08b8*/ 	.word	0x00000080
        /*08bc*/ 	.word	0x000000e0
        /*08c0*/ 	.short	0x010a
        /*08c2*/ 	.byte	0xff
	.zero		1


	//----- nvinfo : EIATTR_NUM_MBARRIERS
	.align		4
.L_47:
        /*08c4*/ 	.byte	0x03, 0x38
        /*08c6*/ 	.short	0x0028


	//----- nvinfo : EIATTR_EXIT_INSTR_OFFSETS
	.align		4
        /*08c8*/ 	.byte	0x04, 0x1c
        /*08ca*/ 	.short	(.L_49 - .L_48)


	//   ....[0]....
.L_48:
        /*08cc*/ 	.word	0x00002900


	//   ....[1]....
        /*08d0*/ 	.word	0x00002df0


	//   ....[2]....
        /*08d4*/ 	.word	0x00002e50


	//   ....[3]....
        /*08d8*/ 	.word	0x00003da0


	//   ....[4]....
        /*08dc*/ 	.word	0x000049a0


	//   ....[5]....
        /*08e0*/ 	.word	0x000049e0


	//   ....[6]....
        /*08e4*/ 	.word	0x00006ef0


	//----- nvinfo : EIATTR_MAX_THREADS
	.align		4
.L_49:
        /*08e8*/ 	.byte	0x04, 0x05
        /*08ea*/ 	.short	(.L_51 - .L_50)
.L_50:
        /*08ec*/ 	.word	0x00000100
        /*08f0*/ 	.word	0x00000001
        /*08f4*/ 	.word	0x00000001


	//----- nvinfo : EIATTR_CRS_STACK_SIZE
	.align		4
.L_51:
        /*08f8*/ 	.byte	0x04, 0x1e
        /*08fa*/ 	.short	(.L_53 - .L_52)
.L_52:
        /*08fc*/ 	.word	0x00000000


	//----- nvinfo : EIATTR_CBANK_PARAM_SIZE
	.align		4
.L_53:
        /*0900*/ 	.byte	0x03, 0x19
        /*0902*/ 	.short	0x0800


	//----- nvinfo : EIATTR_PARAM_CBANK
	.align		4
        /*0904*/ 	.byte	0x04, 0x0a
        /*0906*/ 	.short	(.L_55 - .L_54)
	.align		4
.L_54:
        /*0908*/ 	.word	index@(.nv.constant0._ZN7cutlass13device_kernelINS_4gemm6kernel13GemmUniversalIN4cute5tupleIJiiiiEEENS1_10collective13CollectiveMmaINS1_35MainloopSm100TmaUmmaWarpSpecializedILi10ELi2ELi4ENS5_IJNS4_1CILi1EEESB_SB_EEEEENS5_IJNSA_ILi64EEENSA_ILi96EEENSA_ILi128EEEEEEaNS5_IJlSB_lEEEaSI_NS4_8TiledMMAINS4_8MMA_AtomIJNS4_15SM100_MMA_S8_SSIaaiLi64ELi96ELNS4_4UMMA5MajorE0ELSN_0ELNSM_8SaturateE0EEEEEENS4_6LayoutISC_NS5_IJNSA_ILi0EEESS_SS_EEEEENS5_IJNS4_10UnderscoreESV_SV_EEEEENS4_13SM90_TMA_LOADENS4_14ComposedLayoutINS4_7SwizzleILi3ELi4ELi3EEENS4_18smem_ptr_flag_bitsILi8EEENSR_INS5_IJNSA_ILi8EEESG_EEENS5_IJSG_SB_EEEEEEEvNS4_8identityESY_S18_vS19_EENS_8epilogue10collective18CollectiveEpilogueINS1B_23Sm100TmaWarpSpecializedILi1ELi1ELi48ELb0ELb0EEEJSH_NS5_IJNSR_ISE_SB_EENSR_ISF_SB_EEEEEaSI_aSI_NS1B_6fusion15FusionCallbacksIS1F_NS1J_17LinearCombinationIaiaiLNS_15FloatRoundStyleE2EEESH_S1I_JEEENS4_5SM1004TMEM4LOAD26SM100_TMEM_LOAD_16dp32b16xESY_NSZ_INS10_ILi1ELi4ELi3EEES13_NSR_INS5_IJS14_NSA_ILi32EEEEEENS5_IJS1U_SB_EEEEEEENS4_39AutoVectorizingCopyWithAssumedAlignmentILi128EEENS4_14SM90_TMA_STOREES1Y_S20_S20_EEEvvEEEEvNT_6ParamsE)
        /*090c*/ 	.short	0x0380
        /*090e*/ 	.short	0x0800


	//----- nvinfo : EIATTR_SW_WAR
	.align		4
.L_55:
        /*0910*/ 	.byte	0x04, 0x36
        /*0912*/ 	.short	(.L_57 - .L_56)
.L_56:
        /*0914*/ 	.word	0x00000008
.L_57:


//--------------------- .nv.callgraph             --------------------------
	.section	.nv.callgraph,"",@"SHT_CUDA_CALLGRAPH"
	.align	4
	.sectionentsize	8
	.align		4
        /*0000*/ 	.word	0x00000000
	.align		4
        /*0004*/ 	.word	0xffffffff
	.align		4
        /*0008*/ 	.word	index@(_ZN7cutlass13device_kernelINS_4gemm6kernel13GemmUniversalIN4cute5tupleIJiiiiEEENS1_10collective13CollectiveMmaINS1_35MainloopSm100TmaUmmaWarpSpecializedILi10ELi2ELi4ENS5_IJNS4_1CILi1EEESB_SB_EEEEENS5_IJNSA_ILi64EEENSA_ILi96EEENSA_ILi128EEEEEEaNS5_IJlSB_lEEEaSI_NS4_8TiledMMAINS4_8MMA_AtomIJNS4_15SM100_MMA_S8_SSIaaiLi64ELi96ELNS4_4UMMA5MajorE0ELSN_0ELNSM_8SaturateE0EEEEEENS4_6LayoutISC_NS5_IJNSA_ILi0EEESS_SS_EEEEENS5_IJNS4_10UnderscoreESV_SV_EEEEENS4_13SM90_TMA_LOADENS4_14ComposedLayoutINS4_7SwizzleILi3ELi4ELi3EEENS4_18smem_ptr_flag_bitsILi8EEENSR_INS5_IJNSA_ILi8EEESG_EEENS5_IJSG_SB_EEEEEEEvNS4_8identityESY_S18_vS19_EENS_8epilogue10collective18CollectiveEpilogueINS1B_23Sm100TmaWarpSpecializedILi1ELi1ELi48ELb0ELb0EEEJSH_NS5_IJNSR_ISE_SB_EENSR_ISF_SB_EEEEEaSI_aSI_NS1B_6fusion15FusionCallbacksIS1F_NS1J_17LinearCombinationIaiaiLNS_15FloatRoundStyleE2EEESH_S1I_JEEENS4_5SM1004TMEM4LOAD26SM100_TMEM_LOAD_16dp32b16xESY_NSZ_INS10_ILi1ELi4ELi3EEES13_NSR_INS5_IJS14_NSA_ILi32EEEEEENS5_IJS1U_SB_EEEEEEENS4_39AutoVectorizingCopyWithAssumedAlignmentILi128EEENS4_14SM90_TMA_STOREES1Y_S20_S20_EEEvvEEEEvNT_6ParamsE)
	.align		4
        /*000c*/ 	.word	index@(__assertfail)
	.align		4
        /*0010*/ 	.word	0x00000000
	.align		4
        /*0014*/ 	.word	0xfffffffe
	.align		4
        /*0018*/ 	.word	0x00000000
	.align		4
        /*001c*/ 	.word	0xfffffffd
	.align		4
        /*0020*/ 	.word	0x00000000
	.align		4
        /*0024*/ 	.word	0xfffffffc


//--------------------- .nv.constant4             --------------------------
	.section	.nv.constant4,"a",@progbits
	.align	8
	.align		8
.nv.constant4:
        /*0000*/ 	.dword	__assertfail
	.align		8
        /*0008*/ 	.dword	__unnamed_1
	.align		8
        /*0010*/ 	.dword	__unnamed_2
	.align		8
        /*0018*/ 	.dword	_ZN40_INTERNAL_a2ed356f_4_k_cu_7c047296_180114cuda3std3__45__cpo5beginE
	.align		8
        /*0020*/ 	.dword	_ZN40_INTERNAL_a2ed356f_4_k_cu_7c047296_180114cuda3std3__45__cpo3endE
	.align		8
        /*0028*/ 	.dword	_ZN40_INTERNAL_a2ed356f_4_k_cu_7c047296_180114cuda3std3__45__cpo6cbeginE
	.align		8
        /*0030*/ 	.dword	_ZN40_INTERNAL_a2ed356f_4_k_cu_7c047296_180114cuda3std3__45__cpo4cendE
	.align		8
        /*0038*/ 	.dword	_ZN40_INTERNAL_a2ed356f_4_k_cu_7c047296_180114cuda3std3__442_GLOBAL__N__a2ed356f_4_k_cu_7c047296_180116ignoreE
	.align		8
        /*0040*/ 	.dword	_ZN40_INTERNAL_a2ed356f_4_k_cu_7c047296_180114cuda3std3__419piecewise_constructE
	.align		8
        /*0048*/ 	.dword	_ZN40_INTERNAL_a2ed356f_4_k_cu_7c047296_180114cuda3std3__48in_placeE
	.align		8
        /*0050*/ 	.dword	_ZN40_INTERNAL_a2ed356f_4_k_cu_7c047296_180114cuda3std6ranges3__45__cpo4swapE
	.align		8
        /*0058*/ 	.dword	_ZN40_INTERNAL_a2ed356f_4_k_cu_7c047296_180114cuda3std6ranges3__45__cpo9iter_moveE
	.align		8
        /*0060*/ 	.dword	_ZN40_INTERNAL_a2ed356f_4_k_cu_7c047296_180114cute7productE
	.align		8
        /*0068*/ 	.dword	_ZN40_INTERNAL_a2ed356f_4_k_cu_7c047296_180114cute1_E
	.align		8
        /*0070*/ 	.dword	$str$25
	.align		8
        /*0078*/ 	.dword	$str$26
	.align		8
        /*0080*/ 	.dword	$str$27
	.align		8
        /*0088*/ 	.dword	$str$28


//--------------------- .text._ZN7cutlass13device_kernelINS_4gemm6kernel13GemmUniversalIN4cute5tupleIJiiiiEEENS1_10collective13CollectiveMmaINS1_35MainloopSm100TmaUmmaWarpSpecializedILi10ELi2ELi4ENS5_IJNS4_1CILi1EEESB_SB_EEEEENS5_IJNSA_ILi64EEENSA_ILi96EEENSA_ILi128EEEEEEaNS5_IJlSB_lEEEaSI_NS4_8TiledMMAINS4_8MMA_AtomIJNS4_15SM100_MMA_S8_SSIaaiLi64ELi96ELNS4_4UMMA5MajorE0ELSN_0ELNSM_8SaturateE0EEEEEENS4_6LayoutISC_NS5_IJNSA_ILi0EEESS_SS_EEEEENS5_IJNS4_10UnderscoreESV_SV_EEEEENS4_13SM90_TMA_LOADENS4_14ComposedLayoutINS4_7SwizzleILi3ELi4ELi3EEENS4_18smem_ptr_flag_bitsILi8EEENSR_INS5_IJNSA_ILi8EEESG_EEENS5_IJSG_SB_EEEEEEEvNS4_8identityESY_S18_vS19_EENS_8epilogue10collective18CollectiveEpilogueINS1B_23Sm100TmaWarpSpecializedILi1ELi1ELi48ELb0ELb0EEEJSH_NS5_IJNSR_ISE_SB_EENSR_ISF_SB_EEEEEaSI_aSI_NS1B_6fusion15FusionCallbacksIS1F_NS1J_17LinearCombinationIaiaiLNS_15FloatRoundStyleE2EEESH_S1I_JEEENS4_5SM1004TMEM4LOAD26SM100_TMEM_LOAD_16dp32b16xESY_NSZ_INS10_ILi1ELi4ELi3EEES13_NSR_INS5_IJS14_NSA_ILi32EEEEEENS5_IJS1U_SB_EEEEEEENS4_39AutoVectorizingCopyWithAssumedAlignmentILi128EEENS4_14SM90_TMA_STOREES1Y_S20_S20_EEEvvEEEEvNT_6ParamsE --------------------------
	.section	.text._ZN7cutlass13device_kernelINS_4gemm6kernel13GemmUniversalIN4cute5tupleIJiiiiEEENS1_10collective13CollectiveMmaINS1_35MainloopSm100TmaUmmaWarpSpecializedILi10ELi2ELi4ENS5_IJNS4_1CILi1EEESB_SB_EEEEENS5_IJNSA_ILi64EEENSA_ILi96EEENSA_ILi128EEEEEEaNS5_IJlSB_lEEEaSI_NS4_8TiledMMAINS4_8MMA_AtomIJNS4_15SM100_MMA_S8_SSIaaiLi64ELi96ELNS4_4UMMA5MajorE0ELSN_0ELNSM_8SaturateE0EEEEEENS4_6LayoutISC_NS5_IJNSA_ILi0EEESS_SS_EEEEENS5_IJNS4_10UnderscoreESV_SV_EEEEENS4_13SM90_TMA_LOADENS4_14ComposedLayoutINS4_7SwizzleILi3ELi4ELi3EEENS4_18smem_ptr_flag_bitsILi8EEENSR_INS5_IJNSA_ILi8EEESG_EEENS5_IJSG_SB_EEEEEEEvNS4_8identityESY_S18_vS19_EENS_8epilogue10collective18CollectiveEpilogueINS1B_23Sm100TmaWarpSpecializedILi1ELi1ELi48ELb0ELb0EEEJSH_NS5_IJNSR_ISE_SB_EENSR_ISF_SB_EEEEEaSI_aSI_NS1B_6fusion15FusionCallbacksIS1F_NS1J_17LinearCombinationIaiaiLNS_15FloatRoundStyleE2EEESH_S1I_JEEENS4_5SM1004TMEM4LOAD26SM100_TMEM_LOAD_16dp32b16xESY_NSZ_INS10_ILi1ELi4ELi3EEES13_NSR_INS5_IJS14_NSA_ILi32EEEEEENS5_IJS1U_SB_EEEEEEENS4_39AutoVectorizingCopyWithAssumedAlignmentILi128EEENS4_14SM90_TMA_STOREES1Y_S20_S20_EEEvvEEEEvNT_6ParamsE,"ax",@progbits
	.align	128
.text._ZN7cutlass13device_kernelINS_4gemm6kernel13GemmUniversalIN4cute5tupleIJiiiiEEENS1_10collective13CollectiveMmaINS1_35MainloopSm100TmaUmmaWarpSpecializedILi10ELi2ELi4ENS5_IJNS4_1CILi1EEESB_SB_EEEEENS5_IJNSA_ILi64EEENSA_ILi96EEENSA_ILi128EEEEEEaNS5_IJlSB_lEEEaSI_NS4_8TiledMMAINS4_8MMA_AtomIJNS4_15SM100_MMA_S8_SSIaaiLi64ELi96ELNS4_4UMMA5MajorE0ELSN_0ELNSM_8SaturateE0EEEEEENS4_6LayoutISC_NS5_IJNSA_ILi0EEESS_SS_EEEEENS5_IJNS4_10UnderscoreESV_SV_EEEEENS4_13SM90_TMA_LOADENS4_14ComposedLayoutINS4_7SwizzleILi3ELi4ELi3EEENS4_18smem_ptr_flag_bitsILi8EEENSR_INS5_IJNSA_ILi8EEESG_EEENS5_IJSG_SB_EEEEEEEvNS4_8identityESY_S18_vS19_EENS_8epilogue10collective18CollectiveEpilogueINS1B_23Sm100TmaWarpSpecializedILi1ELi1ELi48ELb0ELb0EEEJSH_NS5_IJNSR_ISE_SB_EENSR_ISF_SB_EEEEEaSI_aSI_NS1B_6fusion15FusionCallbacksIS1F_NS1J_17LinearCombinationIaiaiLNS_15FloatRoundStyleE2EEESH_S1I_JEEENS4_5SM1004TMEM4LOAD26SM100_TMEM_LOAD_16dp32b16xESY_NSZ_INS10_ILi1ELi4ELi3EEES13_NSR_INS5_IJS14_NSA_ILi32EEEEEENS5_IJS1U_SB_EEEEEEENS4_39AutoVectorizingCopyWithAssumedAlignmentILi128EEENS4_14SM90_TMA_STOREES1Y_S20_S20_EEEvvEEEEvNT_6ParamsE:
        .type           _ZN7cutlass13device_kernelINS_4gemm6kernel13GemmUniversalIN4cute5tupleIJiiiiEEENS1_10collective13CollectiveMmaINS1_35MainloopSm100TmaUmmaWarpSpecializedILi10ELi2ELi4ENS5_IJNS4_1CILi1EEESB_SB_EEEEENS5_IJNSA_ILi64EEENSA_ILi96EEENSA_ILi128EEEEEEaNS5_IJlSB_lEEEaSI_NS4_8TiledMMAINS4_8MMA_AtomIJNS4_15SM100_MMA_S8_SSIaaiLi64ELi96ELNS4_4UMMA5MajorE0ELSN_0ELNSM_8SaturateE0EEEEEENS4_6LayoutISC_NS5_IJNSA_ILi0EEESS_SS_EEEEENS5_IJNS4_10UnderscoreESV_SV_EEEEENS4_13SM90_TMA_LOADENS4_14ComposedLayoutINS4_7SwizzleILi3ELi4ELi3EEENS4_18smem_ptr_flag_bitsILi8EEENSR_INS5_IJNSA_ILi8EEESG_EEENS5_IJSG_SB_EEEEEEEvNS4_8identityESY_S18_vS19_EENS_8epilogue10collective18CollectiveEpilogueINS1B_23Sm100TmaWarpSpecializedILi1ELi1ELi48ELb0ELb0EEEJSH_NS5_IJNSR_ISE_SB_EENSR_ISF_SB_EEEEEaSI_aSI_NS1B_6fusion15FusionCallbacksIS1F_NS1J_17LinearCombinationIaiaiLNS_15FloatRoundStyleE2EEESH_S1I_JEEENS4_5SM1004TMEM4LOAD26SM100_TMEM_LOAD_16dp32b16xESY_NSZ_INS10_ILi1ELi4ELi3EEES13_NSR_INS5_IJS14_NSA_ILi32EEEEEENS5_IJS1U_SB_EEEEEEENS4_39AutoVectorizingCopyWithAssumedAlignmentILi128EEENS4_14SM90_TMA_STOREES1Y_S20_S20_EEEvvEEEEvNT_6ParamsE,@function
        .size           _ZN7cutlass13device_kernelINS_4gemm6kernel13GemmUniversalIN4cute5tupleIJiiiiEEENS1_10collective13CollectiveMmaINS1_35MainloopSm100TmaUmmaWarpSpecializedILi10ELi2ELi4ENS5_IJNS4_1CILi1EEESB_SB_EEEEENS5_IJNSA_ILi64EEENSA_ILi96EEENSA_ILi128EEEEEEaNS5_IJlSB_lEEEaSI_NS4_8TiledMMAINS4_8MMA_AtomIJNS4_15SM100_MMA_S8_SSIaaiLi64ELi96ELNS4_4UMMA5MajorE0ELSN_0ELNSM_8SaturateE0EEEEEENS4_6LayoutISC_NS5_IJNSA_ILi0EEESS_SS_EEEEENS5_IJNS4_10UnderscoreESV_SV_EEEEENS4_13SM90_TMA_LOADENS4_14ComposedLayoutINS4_7SwizzleILi3ELi4ELi3EEENS4_18smem_ptr_flag_bitsILi8EEENSR_INS5_IJNSA_ILi8EEESG_EEENS5_IJSG_SB_EEEEEEEvNS4_8identityESY_S18_vS19_EENS_8epilogue10collective18CollectiveEpilogueINS1B_23Sm100TmaWarpSpecializedILi1ELi1ELi48ELb0ELb0EEEJSH_NS5_IJNSR_ISE_SB_EENSR_ISF_SB_EEEEEaSI_aSI_NS1B_6fusion15FusionCallbacksIS1F_NS1J_17LinearCombinationIaiaiLNS_15FloatRoundStyleE2EEESH_S1I_JEEENS4_5SM1004TMEM4LOAD26SM100_TMEM_LOAD_16dp32b16xESY_NSZ_INS10_ILi1ELi4ELi3EEES13_NSR_INS5_IJS14_NSA_ILi32EEEEEENS5_IJS1U_SB_EEEEEEENS4_39AutoVectorizingCopyWithAssumedAlignmentILi128EEENS4_14SM90_TMA_STOREES1Y_S20_S20_EEEvvEEEEvNT_6ParamsE,(.L_x_149 - _ZN7cutlass13device_kernelINS_4gemm6kernel13GemmUniversalIN4cute5tupleIJiiiiEEENS1_10collective13CollectiveMmaINS1_35MainloopSm100TmaUmmaWarpSpecializedILi10ELi2ELi4ENS5_IJNS4_1CILi1EEESB_SB_EEEEENS5_IJNSA_ILi64EEENSA_ILi96EEENSA_ILi128EEEEEEaNS5_IJlSB_lEEEaSI_NS4_8TiledMMAINS4_8MMA_AtomIJNS4_15SM100_MMA_S8_SSIaaiLi64ELi96ELNS4_4UMMA5MajorE0ELSN_0ELNSM_8SaturateE0EEEEEENS4_6LayoutISC_NS5_IJNSA_ILi0EEESS_SS_EEEEENS5_IJNS4_10UnderscoreESV_SV_EEEEENS4_13SM90_TMA_LOADENS4_14ComposedLayoutINS4_7SwizzleILi3ELi4ELi3EEENS4_18smem_ptr_flag_bitsILi8EEENSR_INS5_IJNSA_ILi8EEESG_EEENS5_IJSG_SB_EEEEEEEvNS4_8identityESY_S18_vS19_EENS_8epilogue10collective18CollectiveEpilogueINS1B_23Sm100TmaWarpSpecializedILi1ELi1ELi48ELb0ELb0EEEJSH_NS5_IJNSR_ISE_SB_EENSR_ISF_SB_EEEEEaSI_aSI_NS1B_6fusion15FusionCallbacksIS1F_NS1J_17LinearCombinationIaiaiLNS_15FloatRoundStyleE2EEESH_S1I_JEEENS4_5SM1004TMEM4LOAD26SM100_TMEM_LOAD_16dp32b16xESY_NSZ_INS10_ILi1ELi4ELi3EEES13_NSR_INS5_IJS14_NSA_ILi32EEEEEENS5_IJS1U_SB_EEEEEEENS4_39AutoVectorizingCopyWithAssumedAlignmentILi128EEENS4_14SM90_TMA_STOREES1Y_S20_S20_EEEvvEEEEvNT_6ParamsE)
        .other          _ZN7cutlass13device_kernelINS_4gemm6kernel13GemmUniversalIN4cute5tupleIJiiiiEEENS1_10collective13CollectiveMmaINS1_35MainloopSm100TmaUmmaWarpSpecializedILi10ELi2ELi4ENS5_IJNS4_1CILi1EEESB_SB_EEEEENS5_IJNSA_ILi64EEENSA_ILi96EEENSA_ILi128EEEEEEaNS5_IJlSB_lEEEaSI_NS4_8TiledMMAINS4_8MMA_AtomIJNS4_15SM100_MMA_S8_SSIaaiLi64ELi96ELNS4_4UMMA5MajorE0ELSN_0ELNSM_8SaturateE0EEEEEENS4_6LayoutISC_NS5_IJNSA_ILi0EEESS_SS_EEEEENS5_IJNS4_10UnderscoreESV_SV_EEEEENS4_13SM90_TMA_LOADENS4_14ComposedLayoutINS4_7SwizzleILi3ELi4ELi3EEENS4_18smem_ptr_flag_bitsILi8EEENSR_INS5_IJNSA_ILi8EEESG_EEENS5_IJSG_SB_EEEEEEEvNS4_8identityESY_S18_vS19_EENS_8epilogue10collective18CollectiveEpilogueINS1B_23Sm100TmaWarpSpecializedILi1ELi1ELi48ELb0ELb0EEEJSH_NS5_IJNSR_ISE_SB_EENSR_ISF_SB_EEEEEaSI_aSI_NS1B_6fusion15FusionCallbacksIS1F_NS1J_17LinearCombinationIaiaiLNS_15FloatRoundStyleE2EEESH_S1I_JEEENS4_5SM1004TMEM4LOAD26SM100_TMEM_LOAD_16dp32b16xESY_NSZ_INS10_ILi1ELi4ELi3EEES13_NSR_INS5_IJS14_NSA_ILi32EEEEEENS5_IJS1U_SB_EEEEEEENS4_39AutoVectorizingCopyWithAssumedAlignmentILi128EEENS4_14SM90_TMA_STOREES1Y_S20_S20_EEEvvEEEEvNT_6ParamsE,@"STO_CUDA_ENTRY STV_DEFAULT"
_ZN7cutlass13device_kernelINS_4gemm6kernel13GemmUniversalIN4cute5tupleIJiiiiEEENS1_10collective13CollectiveMmaINS1_35MainloopSm100TmaUmmaWarpSpecializedILi10ELi2ELi4ENS5_IJNS4_1CILi1EEESB_SB_EEEEENS5_IJNSA_ILi64EEENSA_ILi96EEENSA_ILi128EEEEEEaNS5_IJlSB_lEEEaSI_NS4_8TiledMMAINS4_8MMA_AtomIJNS4_15SM100_MMA_S8_SSIaaiLi64ELi96ELNS4_4UMMA5MajorE0ELSN_0ELNSM_8SaturateE0EEEEEENS4_6LayoutISC_NS5_IJNSA_ILi0EEESS_SS_EEEEENS5_IJNS4_10UnderscoreESV_SV_EEEEENS4_13SM90_TMA_LOADENS4_14ComposedLayoutINS4_7SwizzleILi3ELi4ELi3EEENS4_18smem_ptr_flag_bitsILi8EEENSR_INS5_IJNSA_ILi8EEESG_EEENS5_IJSG_SB_EEEEEEEvNS4_8identityESY_S18_vS19_EENS_8epilogue10collective18CollectiveEpilogueINS1B_23Sm100TmaWarpSpecializedILi1ELi1ELi48ELb0ELb0EEEJSH_NS5_IJNSR_ISE_SB_EENSR_ISF_SB_EEEEEaSI_aSI_NS1B_6fusion15FusionCallbacksIS1F_NS1J_17LinearCombinationIaiaiLNS_15FloatRoundStyleE2EEESH_S1I_JEEENS4_5SM1004TMEM4LOAD26SM100_TMEM_LOAD_16dp32b16xESY_NSZ_INS10_ILi1ELi4ELi3EEES13_NSR_INS5_IJS14_NSA_ILi32EEEEEENS5_IJS1U_SB_EEEEEEENS4_39AutoVectorizingCopyWithAssumedAlignmentILi128EEENS4_14SM90_TMA_STOREES1Y_S20_S20_EEEvvEEEEvNT_6ParamsE:
[----:B------:R-:W1:Y:S01]  /*0000*/  LDC R1, c[0x0][0x37c] ;  /* 0x0000df00ff017b82 */ /* 0x000e620000000800 */
[----:B------:R-:W2:Y:S01]  /*0010*/  S2R R144, SR_TID.X ;  /* 0x0000000000907919 */ /* 0x000ea20000002100 */
[----:B------:R-:W3:Y:S01]  /*0020*/  LDCU.64 UR4, c[0x0][0x890] ;  /* 0x00011200ff0477ac */ /* 0x000ee20008000a00 */
[----:B------:R-:W-:Y:S02]  /*0030*/  PRMT R140, RZ, 0x7610, R140 ;  /* 0x00007610ff8c7816 */ /* 0x000fe4000000008c */
[----:B------:R-:W-:Y:S01]  /*0040*/  ELECT P5, URZ, PT ;  /* 0x0000000000ff782f */ /* 0x000fe200038a0000 */
[----:B------:R-:W4:Y:S01]  /*0050*/  LDCU.64 UR40, c[0x0][0x358] ;  /* 0x00006b00ff2877ac */ /* 0x000f220008000a00 */
[----:B---3--:R-:W-:-:S04]  /*0060*/  UISETP.NE.U32.AND UP0, UPT, UR4, URZ, UPT ;  /* 0x000000ff0400728c */ /* 0x008fc8000bf05070 */
[----:B------:R-:W-:Y:S01]  /*0070*/  UISETP.NE.AND.EX UP0, UPT, UR5, URZ, UPT, UP0 ;  /* 0x000000ff0500728c */ /* 0x000fe2000bf05300 */
[----:B--2---:R-:W-:-:S05]  /*0080*/  SHF.R.U32.HI R146, RZ, 0x5, R144 ;  /* 0x00000005ff927819 */ /* 0x004fca0000011690 */
[----:B------:R-:W2:Y:S02]  /*0090*/  SHFL.IDX PT, R0, R146, RZ, 0x1f ;  /* 0x00001fff92007589 */ /* 0x000ea400000e0000 */
[----:B--2---:R-:W-:Y:S01]  /*00a0*/  R2UR UR8, R0 ;  /* 0x00000000000872ca */ /* 0x004fe200000e0000 */
[----:B-1--4-:R-:W-:-:S14]  /*00b0*/  BRA.U UP0, `(.L_x_0) ;  /* 0x00000001002c7547 */ /* 0x012fdc000b800000 */
[----:B------:R-:W1:Y:S02]  /*00c0*/  LDCU.64 UR6, c[0x0][0x888] ;  /* 0x00011100ff0677ac */ /* 0x000e640008000a00 */
[----:B-1----:R-:W-:-:S04]  /*00d0*/  UISETP.NE.U32.AND UP0, UPT, UR6, URZ, UPT ;  /* 0x000000ff0600728c */ /* 0x002fc8000bf05070 */
[----:B------:R-:W-:-:S09]  /*00e0*/  UISETP.NE.AND.EX UP0, UPT, UR7, URZ, UPT, UP0 ;  /* 0x000000ff0700728c */ /* 0x000fd2000bf05300 */
[----:B------:R-:W-:Y:S05]  /*00f0*/  BRA.U !UP0, `(.L_x_1) ;  /* 0x0000000108107547 */ /* 0x000fea000b800000 */
[----:B------:R-:W1:Y:S02]  /*0100*/  LDC.64 R68, c[0x0][0x888] ;  /* 0x00022200ff447b82 */ /* 0x000e640000000a00 */
[----:B-1----:R1:W5:Y:S01]  /*0110*/  LDG.E R68, desc[UR40][R68.64] ;  /* 0x0000002844447981 */ /* 0x002362000c1e1900 */
[----:B------:R-:W-:Y:S01]  /*0120*/  HFMA2 R140, -RZ, RZ, 0, 5.9604644775390625e-08 ;  /* 0x00000001ff8c7431 */ /* 0x000fe200000001ff */
[----:B------:R-:W-:Y:S05]  /*0130*/  BRA `(.L_x_0) ;  /* 0x00000000000c7947 */ /* 0x000fea0003800000 */
.L_x_1:
[----:B------:R-:W1:Y:S01]  /*0140*/  LDCU UR6, c[0x0][0x880] ;  /* 0x00011000ff0677ac */ /* 0x000e620008000800 */
[----:B------:R-:W-:Y:S01]  /*0150*/  HFMA2 R140, -RZ, RZ, 0, 5.9604644775390625e-08 ;  /* 0x00000001ff8c7431 */ /* 0x000fe200000001ff */
[----:B-1----:R-:W-:-:S07]  /*0160*/  MOV R68, UR6 ;  /* 0x0000000600447c02 */ /* 0x002fce0008000f00 */
.L_x_0:
[----:B------:R-:W2:Y:S02]  /*0170*/  LDCU.64 UR6, c[0x0][0x8b0] ;  /* 0x00011600ff0677ac */ /* 0x000ea40008000a00 */
[----:B--2---:R-:W-:-:S04]  /*0180*/  UISETP.NE.U32.AND UP0, UPT, UR6, URZ, UPT ;  /* 0x000000ff0600728c */ /* 0x004fc8000bf05070 */
[----:B------:R-:W-:-:S09]  /*0190*/  UISETP.NE.AND.EX UP0, UPT, UR7, URZ, UPT, UP0 ;  /* 0x000000ff0700728c */ /* 0x000fd2000bf05300 */
[----:B------:R-:W-:Y:S05]  /*01a0*/  BRA.U UP0, `(.L_x_2) ;  /* 0x0000000100247547 */ /* 0x000fea000b800000 */
[----:B------:R-:W2:Y:S02]  /*01b0*/  LDCU.64 UR6, c[0x0][0x8a8] ;  /* 0x00011500ff0677ac */ /* 0x000ea40008000a00 */
[----:B--2---:R-:W-:-:S04]  /*01c0*/  UISETP.NE.U32.AND UP0, UPT, UR6, URZ, UPT ;  /* 0x000000ff0600728c */ /* 0x004fc8000bf05070 */
[----:B------:R-:W-:-:S09]  /*01d0*/  UISETP.NE.AND.EX UP0, UPT, UR7, URZ, UPT, UP0 ;  /* 0x000000ff0700728c */ /* 0x000fd2000bf05300 */
[----:B------:R-:W-:Y:S05]  /*01e0*/  BRA.U !UP0, `(.L_x_3) ;  /* 0x00000001080c7547 */ /* 0x000fea000b800000 */
[----:B------:R-:W2:Y:S02]  /*01f0*/  LDC.64 R66, c[0x0][0x8a8] ;  /* 0x00022a00ff427b82 */ /* 0x000ea40000000a00 */
[----:B--2---:R2:W5:Y:S01]  /*0200*/  LDG.E R66, desc[UR40][R66.64] ;  /* 0x0000002842427981 */ /* 0x004562000c1e1900 */
[----:B------:R-:W-:Y:S05]  /*0210*/  BRA `(.L_x_2) ;  /* 0x0000000000087947 */ /* 0x000fea0003800000 */
.L_x_3:
[----:B------:R-:W2:Y:S02]  /*0220*/  LDCU UR6, c[0x0][0x8a0] ;  /* 0x00011400ff0677ac */ /* 0x000ea40008000800 */
[----:B--2---:R-:W-:Y:S02]  /*0230*/  MOV R66, UR6 ;  /* 0x0000000600427c02 */ /* 0x004fe40008000f00 */
.L_x_2:
[----:B------:R-:W-:Y:S01]  /*0240*/  IMAD.U32 R0, RZ, RZ, UR8 ;  /* 0x00000008ff007e24 */ /* 0x000fe2000f8e00ff */
[----:B------:R-:W-:Y:S04]  /*0250*/  BSSY.RECONVERGENT B0, `(.L_x_4) ;  /* 0x000000c000007945 */ /* 0x000fe80003800200 */
[C---:B------:R-:W-:Y:S02]  /*0260*/  ISETP.NE.OR P1, PT, R0.reuse, 0x1, !P5 ;  /* 0x000000010000780c */ /* 0x040fe40006f25670 */
[----:B------:R-:W-:-:S11]  /*0270*/  ISETP.NE.OR P0, PT, R0, 0x3, !P5 ;  /* 0x000000030000780c */ /* 0x000fd60006f05670 */
[----:B------:R-:W-:Y:S05]  /*0280*/  @P1 BRA `(.L_x_5) ;  /* 0x0000000000201947 */ /* 0x000fea0003800000 */
[----:B------:R-:W3:Y:S02]  /*0290*/  LDCU.64 UR6, c[0x0][0x348] ;  /* 0x00006900ff0677ac */ /* 0x000ee40008000a00 */
[----:B---3--:R-:W-:Y:S02]  /*02a0*/  UIADD3 UR10, UP1, UPT, UR6, 0x80, URZ ;  /* 0x00000080060a7890 */ /* 0x008fe4000ff3e0ff */
[----:B------:R-:W-:Y:S02]  /*02b0*/  UIADD3 UR6, UP0, UPT, UR6, 0x180, URZ ;  /* 0x0000018006067890 */ /* 0x000fe4000ff1e0ff */
[----:B------:R-:W-:Y:S02]  /*02c0*/  UIADD3.X UR11, UPT, UPT, URZ, UR7, URZ, UP1, !UPT ;  /* 0x00000007ff0b7290 */ /* 0x000fe40008ffe4ff */
[----:B------:R-:W-:-:S07]  /*02d0*/  UIADD3.X UR7, UPT, UPT, URZ, UR7, URZ, UP0, !UPT ;  /* 0x00000007ff077290 */ /* 0x000fce00087fe4ff */
[----:B------:R3:W-:Y:S02]  /*02e0*/  UTMACCTL.PF [UR10] ;  /* 0x000000000a0079b9 */ /* 0x0007e40008040000 */
[----:B------:R3:W-:Y:S02]  /*02f0*/  UTMACCTL.PF [UR6] ;  /* 0x00000000060079b9 */ /* 0x0007e40008040000 */
[----:B---3--:R-:W-:Y:S01]  /*0300*/  NOP ;  /* 0x0000000000007918 */ /* 0x008fe20000000000 */
.L_x_5:
[----:B------:R-:W-:Y:S05]  /*0310*/  BSYNC.RECONVERGENT B0 ;  /* 0x0000000000007941 */ /* 0x000fea0003800200 */
.L_x_4:
[----:B------:R-:W-:Y:S04]  /*0320*/  BSSY.RECONVERGENT B0, `(.L_x_6) ;  /* 0x000000a000007945 */ /* 0x000fe80003800200 */
        /* <DEDUP_REMOVED lines=9> */
.L_x_7:
[----:B------:R-:W-:Y:S05]  /*03c0*/  BSYNC.RECONVERGENT B0 ;  /* 0x0000000000007941 */ /* 0x000fea0003800200 */
.L_x_6:
[----:B------:R-:W3:Y:S01]  /*03d0*/  LDCU.64 UR6, c[0x0][0x888] ;  /* 0x00011100ff0677ac */ /* 0x000ee20008000a00 */
[----:B------:R-:W-:Y:S02]  /*03e0*/  UISETP.EQ.U32.AND UP1, UPT, UR4, URZ, UPT ;  /* 0x000000ff0400728c */ /* 0x000fe4000bf22070 */
[----:B------:R-:W-:Y:S02]  /*03f0*/  UPLOP3.LUT UP2, UPT, UPT, UPT, UPT, 0x80, 0x8 ;  /* 0x000000000008789c */ /* 0x000fe40003f4f070 */
[----:B---3--:R-:W-:-:S04]  /*0400*/  UISETP.NE.U32.AND UP0, UPT, UR6, URZ, UPT ;  /* 0x000000ff0600728c */ /* 0x008fc8000bf05070 */
[----:B------:R-:W-:-:S04]  /*0410*/  UISETP.NE.AND.EX UP0, UPT, UR7, URZ, UPT, UP0 ;  /* 0x000000ff0700728c */ /* 0x000fc8000bf05300 */
[----:B------:R-:W-:-:S04]  /*0420*/  UISETP.EQ.OR.EX UP3, UPT, UR5, URZ, !UP0, UP1 ;  /* 0x000000ff0500728c */ /* 0x000fc8000c762710 */
[----:B------:R-:W-:-:S05]  /*0430*/  UP2UR UR44, UPR, URZ, 0x8 ;  /* 0x00000008ff2c7883 */ /* 0x000fca0008000000 */
[----:B------:R-:W-:Y:S07]  /*0440*/  BRA.U !UP3, `(.L_x_8) ;  /* 0x000000010b207547 */ /* 0x000fee000b800000 */
[----:B-----5:R-:W-:Y:S01]  /*0450*/  R2UR UR6, R68 ;  /* 0x00000000440672ca */ /* 0x020fe200000e0000 */
[----:B------:R-:W-:Y:S02]  /*0460*/  UISETP.NE.U32.AND UP2, UPT, UR4, URZ, UPT ;  /* 0x000000ff0400728c */ /* 0x000fe4000bf45070 */
[----:B------:R-:W-:Y:S02]  /*0470*/  USEL UR4, URZ, 0xffffffff, UP0 ;  /* 0xffffffffff047887 */ /* 0x000fe40008000000 */
[----:B------:R-:W-:-:S08]  /*0480*/  UISETP.NE.AND.EX UP2, UPT, UR5, URZ, UPT, UP2 ;  /* 0x000000ff0500728c */ /* 0x000fd0000bf45320 */
[----:B------:R-:W-:-:S04]  /*0490*/  UISETP.NE.AND UP1, UPT, UR6, URZ, UPT ;  /* 0x000000ff0600728c */ /* 0x000fc8000bf25270 */
[----:B------:R-:W-:-:S04]  /*04a0*/  @!UP2 USEL UR4, URZ, 0xffffffff, UP1 ;  /* 0xffffffffff04a887 */ /* 0x000fc80008800000 */
[----:B------:R-:W-:-:S04]  /*04b0*/  ULOP3.LUT UR4, UR4, 0x1, URZ, 0xc0, !UPT ;  /* 0x0000000104047892 */ /* 0x000fc8000f8ec0ff */
[----:B------:R-:W-:-:S11]  /*04c0*/  UISETP.NE.U32.AND UP2, UPT, UR4, 0x1, UPT ;  /* 0x000000010400788c */ /* 0x000fd6000bf45070 */
.L_x_8:
[----:B------:R-:W3:Y:S01]  /*04d0*/  SHFL.IDX PT, R2, R146, RZ, 0x1f ;  /* 0x00001fff92027589 */ /* 0x000ee200000e0000 */
[----:B------:R-:W-:-:S04]  /*04e0*/  UISETP.NE.AND UP1, UPT, UR8, 0x2, UPT ;  /* 0x000000020800788c */ /* 0x000fc8000bf25270 */
[----:B------:R-:W-:Y:S01]  /*04f0*/  USEL UR6, URZ, 0x1, UP1 ;  /* 0x00000001ff067887 */ /* 0x000fe20008800000 */
[----:B---3--:R-:W-:-:S13]  /*0500*/  ISETP.NE.AND P0, PT, R2, RZ, PT ;  /* 0x000000ff0200720c */ /* 0x008fda0003f05270 */
[----:B------:R-:W-:Y:S05]  /*0510*/  @P0 BRA `(.L_x_9) ;  /* 0x0000000000840947 */ /* 0x000fea0003800000 */
[----:B------:R-:W-:Y:S01]  /*0520*/  ELECT P0, URZ, PT ;  /* 0x0000000000ff782f */ /* 0x000fe20003800000 */
[----:B------:R-:W-:-:S12]  /*0530*/  BSSY.RECONVERGENT B0, `(.L_x_9) ;  /* 0x000001f000007945 */ /* 0x000fd80003800200 */
[----:B------:R-:W-:Y:S05]  /*0540*/  @!P0 BRA `(.L_x_10) ;  /* 0x0000000000748947 */ /* 0x000fea0003800000 */
[----:B------:R-:W3:Y:S01]  /*0550*/  S2UR UR5, SR_CgaCtaId ;  /* 0x00000000000579c3 */ /* 0x000ee20000008800 */
[----:B------:R-:W-:Y:S01]  /*0560*/  UMOV UR7, 0x400 ;  /* 0x0000040000077882 */ /* 0x000fe20000000000 */
[----:B------:R-:W-:Y:S02]  /*0570*/  UMOV UR4, 0x1 ;  /* 0x0000000100047882 */ /* 0x000fe40000000000 */
[----:B------:R-:W-:-:S04]  /*0580*/  UIADD3 UR10, UPT, UPT, -UR4, 0x100000, URZ ;  /* 0x00100000040a7890 */ /* 0x000fc8000fffe1ff */
[----:B------:R-:W-:Y:S02]  /*0590*/  USHF.L.U32 UR11, UR10, 0xb, URZ ;  /* 0x0000000b0a0b7899 */ /* 0x000fe400080006ff */
[----:B------:R-:W-:Y:S02]  /*05a0*/  USHF.L.U32 UR10, UR10, 0x1, URZ ;  /* 0x000000010a0a7899 */ /* 0x000fe400080006ff */
[----:B---3--:R-:W-:Y:S01]  /*05b0*/  ULEA UR5, UR5, UR7, 0x18 ;  /* 0x0000000705057291 */ /* 0x008fe2000f8ec0ff */
[----:B------:R-:W3:Y:S11]  /*05c0*/  FENCE.VIEW.ASYNC.S ;  /* 0x00000000000073c6 */ /* 0x000ef60000000000 */
[----:B---3--:R3:W4:Y:S01]  /*05d0*/  SYNCS.EXCH.64 URZ, [UR5], UR10 ;  /* 0x0000000a05ff75b2 */ /* 0x0087220008000100 */
[----:B------:R3:W1:Y:S01]  /*05e0*/  SYNCS.EXCH.64 URZ, [UR5+0x50], UR10 ;  /* 0x0000500a05ff75b2 */ /* 0x0006620008000100 */
        /* <DEDUP_REMOVED lines=17> */
[----:B------:R3:W1:Y:S02]  /*0700*/  SYNCS.EXCH.64 URZ, [UR5+0x98], UR10 ;  /* 0x0000980a05ff75b2 */ /* 0x0006640008000100 */
[----:B---3--:R-:W-:Y:S01]  /*0710*/  NOP ;  /* 0x0000000000007918 */ /* 0x008fe20000000000 */
.L_x_10:
[----:B------:R-:W-:Y:S05]  /*0720*/  BSYNC.RECONVERGENT B0 ;  /* 0x0000000000007941 */ /* 0x000fea0003800200 */
.L_x_9:
[----:B------:R-:W3:Y:S01]  /*0730*/  SHFL.IDX PT, R2, R146, RZ, 0x1f ;  /* 0x00001fff92027589 */ /* 0x000ee200000e0000 */
[----:B------:R-:W-:Y:S01]  /*0740*/  NOP ;  /* 0x0000000000007918 */ /* 0x000fe20000000000 */
[----:B---3--:R-:W-:-:S13]  /*0750*/  ISETP.NE.AND P0, PT, R2, 0x1, PT ;  /* 0x000000010200780c */ /* 0x008fda0003f05270 */
[----:B------:R-:W-:Y:S05]  /*0760*/  @P0 BRA `(.L_x_11) ;  /* 0x0000000000400947 */ /* 0x000fea0003800000 */
[----:B------:R-:W3:Y:S01]  /*0770*/  S2UR UR7, SR_CgaCtaId ;  /* 0x00000000000779c3 */ /* 0x000ee20000008800 */
[----:B------:R-:W-:Y:S01]  /*0780*/  UMOV UR9, 0x400 ;  /* 0x0000040000097882 */ /* 0x000fe20000000000 */
[----:B------:R-:W-:Y:S01]  /*0790*/  UMOV UR5, 0x20 ;  /* 0x0000002000057882 */ /* 0x000fe20000000000 */
[----:B------:R-:W-:Y:S01]  /*07a0*/  UMOV UR4, 0x80 ;  /* 0x0000008000047882 */ /* 0x000fe20000000000 */
[----:B------:R-:W-:-:S04]  /*07b0*/  UIADD3 UR10, UPT, UPT, -UR5, 0x100000, URZ ;  /* 0x00100000050a7890 */ /* 0x000fc8000fffe1ff */
[----:B------:R-:W-:Y:S02]  /*07c0*/  USHF.L.U32 UR11, UR10, 0xb, URZ ;  /* 0x0000000b0a0b7899 */ /* 0x000fe400080006ff */
[----:B------:R-:W-:Y:S02]  /*07d0*/  USHF.L.U32 UR10, UR10, 0x1, URZ ;  /* 0x000000010a0a7899 */ /* 0x000fe400080006ff */
[----:B------:R-:W-:-:S04]  /*07e0*/  UIADD3 UR4, UPT, UPT, -UR4, 0x100000, URZ ;  /* 0x0010000004047890 */ /* 0x000fc8000fffe1ff */
[----:B------:R-:W-:Y:S02]  /*07f0*/  USHF.L.U32 UR5, UR4, 0xb, URZ ;  /* 0x0000000b04057899 */ /* 0x000fe400080006ff */
[----:B------:R-:W-:Y:S01]  /*0800*/  USHF.L.U32 UR4, UR4, 0x1, URZ ;  /* 0x0000000104047899 */ /* 0x000fe200080006ff */
[----:B------:R-:W-:Y:S01]  /*0810*/  ELECT P0, URZ, PT ;  /* 0x0000000000ff782f */ /* 0x000fe20003800000 */
[----:B---3--:R-:W-:Y:S01]  /*0820*/  ULEA UR7, UR7, UR9, 0x18 ;  /* 0x0000000907077291 */ /* 0x008fe2000f8ec0ff */
[----:B------:R-:W3:Y:S11]  /*0830*/  FENCE.VIEW.ASYNC.S ;  /* 0x00000000000073c6 */ /* 0x000ef60000000000 */
[----:B---3--:R3:W1:Y:S01]  /*0840*/  SYNCS.EXCH.64 URZ, [UR7+0xa0], UR10 ;  /* 0x0000a00a07ff75b2 */ /* 0x0086620008000100 */
[----:B------:R3:W1:Y:S01]  /*0850*/  SYNCS.EXCH.64 URZ, [UR7+0xa8], UR4 ;  /* 0x0000a80407ff75b2 */ /* 0x0006620008000100 */
[----:B------:R-:W-:Y:S01]  /*0860*/  NOP ;  /* 0x0000000000007918 */ /* 0x000fe20000000000 */
.L_x_11:
[----:B------:R-:W2:Y:S01]  /*0870*/  SHFL.IDX PT, R2, R146, RZ, 0x1f ;  /* 0x00001fff92027589 */ /* 0x000ea200000e0000 */
[----:B------:R-:W-:Y:S01]  /*0880*/  NOP ;  /* 0x0000000000007918 */ /* 0x000fe20000000000 */
[----:B--2---:R-:W-:-:S13]  /*0890*/  ISETP.NE.AND P0, PT, R2, 0x3, PT ;  /* 0x000000030200780c */ /* 0x004fda0003f05270 */
[----:B------:R-:W-:Y:S05]  /*08a0*/  @P0 BRA `(.L_x_12) ;  /* 0x0000000000300947 */ /* 0x000fea0003800000 */
[----:B---3--:R-:W2:Y:S01]  /*08b0*/  S2UR UR5, SR_CgaCtaId ;  /* 0x00000000000579c3 */ /* 0x008ea20000008800 */
[----:B------:R-:W-:Y:S01]  /*08c0*/  UMOV UR7, 0x400 ;  /* 0x0000040000077882 */ /* 0x000fe20000000000 */
[----:B------:R-:W-:Y:S01]  /*08d0*/  UMOV UR4, 0x20 ;  /* 0x0000002000047882 */ /* 0x000fe20000000000 */
[----:B------:R-:W-:Y:S01]  /*08e0*/  ELECT P0, URZ, PT ;  /* 0x0000000000ff782f */ /* 0x000fe20003800000 */
[----:B------:R-:W-:-:S04]  /*08f0*/  UIADD3 UR10, UPT, UPT, -UR4, 0x100000, URZ ;  /* 0x00100000040a7890 */ /* 0x000fc8000fffe1ff */
[----:B------:R-:W-:Y:S02]  /*0900*/  USHF.L.U32 UR11, UR10, 0xb, URZ ;  /* 0x0000000b0a0b7899 */ /* 0x000fe400080006ff */
[----:B------:R-:W-:Y:S02]  /*0910*/  USHF.L.U32 UR10, UR10, 0x1, URZ ;  /* 0x000000010a0a7899 */ /* 0x000fe400080006ff */
[----:B--2---:R-:W-:Y:S01]  /*0920*/  ULEA UR5, UR5, UR7, 0x18 ;  /* 0x0000000705057291 */ /* 0x004fe2000f8ec0ff */
[----:B------:R-:W2:Y:S11]  /*0930*/  FENCE.VIEW.ASYNC.S ;  /* 0x00000000000073c6 */ /* 0x000eb60000000000 */
[----:B--2---:R2:W3:Y:S01]  /*0940*/  SYNCS.EXCH.64 URZ, [UR5+0xb0], UR10 ;  /* 0x0000b00a05ff75b2 */ /* 0x0044e20008000100 */
[----:B------:R2:W1:Y:S01]  /*0950*/  SYNCS.EXCH.64 URZ, [UR5+0xb8], UR10 ;  /* 0x0000b80a05ff75b2 */ /* 0x0004620008000100 */
[----:B------:R-:W-:Y:S01]  /*0960*/  NOP ;  /* 0x0000000000007918 */ /* 0x000fe20000000000 */
.L_x_12:
[----:B------:R-:W4:Y:S01]  /*0970*/  SHFL.IDX PT, R2, R146, RZ, 0x1f ;  /* 0x00001fff92027589 */ /* 0x000f2200000e0000 */
[----:B------:R-:W-:Y:S01]  /*0980*/  NOP ;  /* 0x0000000000007918 */ /* 0x000fe20000000000 */
[----:B----4-:R-:W-:-:S13]  /*0990*/  ISETP.NE.AND P0, PT, R2, 0x4, PT ;  /* 0x000000040200780c */ /* 0x010fda0003f05270 */
[----:B------:R-:W-:Y:S05]  /*09a0*/  @P0 BRA `(.L_x_13) ;  /* 0x00000000004c0947 */ /* 0x000fea0003800000 */
[----:B--23--:R-:W2:Y:S01]  /*09b0*/  S2UR UR5, SR_CgaCtaId ;  /* 0x00000000000579c3 */ /* 0x00cea20000008800 */
[----:B------:R-:W-:Y:S01]  /*09c0*/  UMOV UR9, 0x100 ;  /* 0x0000010000097882 */ /* 0x000fe20000000000 */
[----:B------:R-:W-:Y:S01]  /*09d0*/  UMOV UR7, 0x400 ;  /* 0x0000040000077882 */ /* 0x000fe20000000000 */
[----:B------:R-:W-:Y:S01]  /*09e0*/  USEL UR9, UR9, 0xe0, UP2 ;  /* 0x000000e009097887 */ /* 0x000fe20009000000 */
[----:B------:R-:W-:Y:S01]  /*09f0*/  UMOV UR4, 0x1 ;  /* 0x0000000100047882 */ /* 0x000fe20000000000 */
[----:B------:R-:W-:Y:S01]  /*0a00*/  ELECT P0, URZ, PT ;  /* 0x0000000000ff782f */ /* 0x000fe20003800000 */
[----:B------:R-:W-:-:S04]  /*0a10*/  UIADD3 UR10, UPT, UPT, -UR4, 0x100000, URZ ;  /* 0x00100000040a7890 */ /* 0x000fc8000fffe1ff */
[----:B------:R-:W-:Y:S02]  /*0a20*/  USHF.L.U32 UR11, UR10, 0xb, URZ ;  /* 0x0000000b0a0b7899 */ /* 0x000fe400080006ff */
[----:B------:R-:W-:Y:S02]  /*0a30*/  USHF.L.U32 UR10, UR10, 0x1, URZ ;  /* 0x000000010a0a7899 */ /* 0x000fe400080006ff */
[----:B------:R-:W-:-:S04]  /*0a40*/  UIADD3 UR12, UPT, UPT, -UR9, 0x100000, URZ ;  /* 0x00100000090c7890 */ /* 0x000fc8000fffe1ff */
[----:B------:R-:W-:Y:S02]  /*0a50*/  USHF.L.U32 UR13, UR12, 0xb, URZ ;  /* 0x0000000b0c0d7899 */ /* 0x000fe400080006ff */
[----:B------:R-:W-:Y:S02]  /*0a60*/  USHF.L.U32 UR12, UR12, 0x1, URZ ;  /* 0x000000010c0c7899 */ /* 0x000fe400080006ff */
[----:B--2---:R-:W-:Y:S01]  /*0a70*/  ULEA UR5, UR5, UR7, 0x18 ;  /* 0x0000000705057291 */ /* 0x004fe2000f8ec0ff */
[----:B------:R-:W2:Y:S11]  /*0a80*/  FENCE.VIEW.ASYNC.S ;  /* 0x00000000000073c6 */ /* 0x000eb60000000000 */
[----:B--2---:R4:W2:Y:S01]  /*0a90*/  SYNCS.EXCH.64 URZ, [UR5+0xc0], UR10 ;  /* 0x0000c00a05ff75b2 */ /* 0x0048a20008000100 */
[----:B------:R4:W3:Y:S01]  /*0aa0*/  SYNCS.EXCH.64 URZ, [UR5+0xd0], UR12 ;  /* 0x0000d00c05ff75b2 */ /* 0x0008e20008000100 */
[----:B------:R4:W1:Y:S01]  /*0ab0*/  SYNCS.EXCH.64 URZ, [UR5+0xc8], UR10 ;  /* 0x0000c80a05ff75b2 */ /* 0x0008620008000100 */
[----:B------:R4:W1:Y:S02]  /*0ac0*/  SYNCS.EXCH.64 URZ, [UR5+0xd8], UR12 ;  /* 0x0000d80c05ff75b2 */ /* 0x0008640008000100 */
[----:B----4-:R-:W-:Y:S01]  /*0ad0*/  NOP ;  /* 0x0000000000007918 */ /* 0x010fe20000000000 */
.L_x_13:
[----:B------:R-:W4:Y:S01]  /*0ae0*/  SHFL.IDX PT, R2, R146, RZ, 0x1f ;  /* 0x00001fff92027589 */ /* 0x000f2200000e0000 */
[----:B------:R-:W-:Y:S01]  /*0af0*/  NOP ;  /* 0x0000000000007918 */ /* 0x000fe20000000000 */
[----:B----4-:R-:W-:-:S13]  /*0b00*/  ISETP.NE.AND P0, PT, R2, 0x5, PT ;  /* 0x000000050200780c */ /* 0x010fda0003f05270 */
[----:B------:R-:W-:Y:S05]  /*0b10*/  @P0 BRA `(.L_x_14) ;  /* 0x0000000000580947 */ /* 0x000fea0003800000 */
[----:B---3--:R-:W3:Y:S01]  /*0b20*/  S2UR UR7, SR_CgaCtaId ;  /* 0x00000000000779c3 */ /* 0x008ee20000008800 */
[----:B------:R-:W-:Y:S01]  /*0b30*/  UMOV UR9, 0x400 ;  /* 0x0000040000097882 */ /* 0x000fe20000000000 */
[----:B--2---:R-:W-:Y:S01]  /*0b40*/  UMOV UR5, 0x1 ;  /* 0x0000000100057882 */ /* 0x004fe20000000000 */
        /* <DEDUP_REMOVED lines=9> */
[----:B------:R-:W2:Y:S11]  /*0be0*/  FENCE.VIEW.ASYNC.S ;  /* 0x00000000000073c6 */ /* 0x000eb60000000000 */
[----:B--2---:R4:W2:Y:S01]  /*0bf0*/  SYNCS.EXCH.64 URZ, [UR7+0xe0], UR10 ;  /* 0x0000e00a07ff75b2 */ /* 0x0048a20008000100 */
[----:B------:R4:W3:Y:S01]  /*0c00*/  SYNCS.EXCH.64 URZ, [UR7+0x100], UR4 ;  /* 0x0001000407ff75b2 */ /* 0x0008e20008000100 */
[----:B------:R4:W1:Y:S01]  /*0c10*/  SYNCS.EXCH.64 URZ, [UR7+0xe8], UR10 ;  /* 0x0000e80a07ff75b2 */ /* 0x0008620008000100 */
[----:B------:R4:W1:Y:S01]  /*0c20*/  SYNCS.EXCH.64 URZ, [UR7+0x108], UR4 ;  /* 0x0001080407ff75b2 */ /* 0x0008620008000100 */
[----:B------:R4:W1:Y:S01]  /*0c30*/  SYNCS.EXCH.64 URZ, [UR7+0xf0], UR10 ;  /* 0x0000f00a07ff75b2 */ /* 0x0008620008000100 */
[----:B------:R4:W1:Y:S01]  /*0c40*/  SYNCS.EXCH.64 URZ, [UR7+0x110], UR4 ;  /* 0x0001100407ff75b2 */ /* 0x0008620008000100 */
[----:B------:R4:W1:Y:S01]  /*0c50*/  SYNCS.EXCH.64 URZ, [UR7+0xf8], UR10 ;  /* 0x0000f80a07ff75b2 */ /* 0x0008620008000100 */
[----:B------:R4:W1:Y:S02]  /*0c60*/  SYNCS.EXCH.64 URZ, [UR7+0x118], UR4 ;  /* 0x0001180407ff75b2 */ /* 0x0008640008000100 */
[----:B----4-:R-:W-:Y:S01]  /*0c70*/  NOP ;  /* 0x0000000000007918 */ /* 0x010fe20000000000 */
.L_x_14:
[----:B------:R-:W4:Y:S01]  /*0c80*/  SHFL.IDX PT, R2, R146, RZ, 0x1f ;  /* 0x00001fff92027589 */ /* 0x000f2200000e0000 */
[----:B------:R-:W-:Y:S01]  /*0c90*/  NOP ;  /* 0x0000000000007918 */ /* 0x000fe20000000000 */
[----:B----4-:R-:W-:-:S13]  /*0ca0*/  ISETP.NE.AND P0, PT, R2, 0x3, PT ;  /* 0x000000030200780c */ /* 0x010fda0003f05270 */
[----:B------:R-:W-:Y:S05]  /*0cb0*/  @P0 BRA `(.L_x_15) ;  /* 0x0000000000380947 */ /* 0x000fea0003800000 */
[----:B--23--:R-:W2:Y:S01]  /*0cc0*/  S2UR UR5, SR_CgaCtaId ;  /* 0x00000000000579c3 */ /* 0x00cea20000008800 */
        /* <DEDUP_REMOVED lines=13> */
.L_x_15:
[----:B--23--:R-:W2:Y:S01]  /*0da0*/  S2UR UR5, SR_CTAID.X ;  /* 0x00000000000579c3 */ /* 0x00cea20000002500 */
[----:B------:R-:W-:-:S05]  /*0db0*/  CS2R.32 R139, SR_CgaSize ;  /* 0x00000000008b7805 */ /* 0x000fca0000008a00 */
[----:B------:R-:W-:-:S05]  /*0dc0*/  IMAD R139, R139, -0xa0, RZ ;  /* 0xffffff608b8b7824 */ /* 0x000fca00078e02ff */
[----:B------:R-:W-:-:S14]  /*0dd0*/  R2UR UR9, R139 ;  /* 0x000000008b0972ca */ /* 0x000fdc00000e0000 */
[----:B------:R-:W3:Y:S01]  /*0de0*/  LDCU UR9, c[0x0][UR9+0x2b0] ;  /* 0x00005600090977ac */ /* 0x000ee20008000800 */
[----:B------:R-:W-:Y:S01]  /*0df0*/  NOP ;  /* 0x0000000000007918 */ /* 0x000fe20000000000 */
[----:B------:R-:W-:-:S05]  /*0e00*/  CS2R.32 R139, SR_CgaSize ;  /* 0x00000000008b7805 */ /* 0x000fca0000008a00 */
[----:B------:R-:W-:-:S05]  /*0e10*/  IMAD R139, R139, -0xa0, RZ ;  /* 0xffffff608b8b7824 */ /* 0x000fca00078e02ff */
[----:B------:R-:W-:-:S14]  /*0e20*/  R2UR UR7, R139 ;  /* 0x000000008b0772ca */ /* 0x000fdc00000e0000 */
[----:B------:R-:W4:Y:S01]  /*0e30*/  LDCU UR7, c[0x0][UR7+0x2b4] ;  /* 0x00005680070777ac */ /* 0x000f220008000800 */
[----:B------:R-:W1:Y:S08]  /*0e40*/  S2UR UR4, SR_CTAID.Y ;  /* 0x00000000000479c3 */ /* 0x000e700000002600 */
[----:B------:R-:W4:Y:S01]  /*0e50*/  LDC R9, c[0x0][0xb24] ;  /* 0x0002c900ff097b82 */ /* 0x000f220000000800 */
[----:B--2---:R-:W-:-:S02]  /*0e60*/  I2FP.F32.U32 R4, UR5 ;  /* 0x0000000500047c45 */ /* 0x004fc40008201000 */
[----:B------:R-:W-:-:S05]  /*0e70*/  CS2R.32 R5, SR_CgaSize ;  /* 0x0000000000057805 */ /* 0x000fca0000008a00 */
[----:B------:R-:W-:-:S06]  /*0e80*/  IMAD R5, R5, -0xa0, RZ ;  /* 0xffffff6005057824 */ /* 0x000fcc00078e02ff */
[----:B------:R-:W2:Y:S01]  /*0e90*/  LDC R5, c[0x0][R5+0x2a0] ;  /* 0x0000a80005057b82 */ /* 0x000ea20000000800 */
[----:B------:R-:W-:Y:S01]  /*0ea0*/  MOV R139, UR5 ;  /* 0x00000005008b7c02 */ /* 0x000fe20008000f00 */
[----:B---3--:R-:W-:Y:S01]  /*0eb0*/  FMUL R4, R4, UR9 ;  /* 0x0000000904047c20 */ /* 0x008fe20008400000 */
[----:B-1----:R-:W-:Y:S02]  /*0ec0*/  I2FP.F32.U32 R2, UR4 ;  /* 0x0000000400027c45 */ /* 0x002fe40008201000 */
[----:B------:R-:W-:-:S05]  /*0ed0*/  CS2R.32 R3, SR_CgaSize ;  /* 0x0000000000037805 */ /* 0x000fca0000008a00 */
[----:B------:R-:W-:-:S06]  /*0ee0*/  IMAD R3, R3, -0xa0, RZ ;  /* 0xffffff6003037824 */ /* 0x000fcc00078e02ff */
[----:B------:R-:W1:Y:S01]  /*0ef0*/  LDC R3, c[0x0][R3+0x2a4] ;  /* 0x0000a90003037b82 */ /* 0x000e620000000800 */
[----:B------:R-:W3:Y:S01]  /*0f00*/  F2I.U32.TRUNC.NTZ R138, R4 ;  /* 0x00000004008a7305 */ /* 0x000ee2000020f000 */
[----:B------:R-:W-:Y:S01]  /*0f10*/  MOV R137, UR4 ;  /* 0x0000000400897c02 */ /* 0x000fe20008000f00 */
[----:B----4-:R-:W-:-:S05]  /*0f20*/  FMUL R2, R2, UR7 ;  /* 0x0000000702027c20 */ /* 0x010fca0008400000 */
[----:B------:R-:W-:Y:S01]  /*0f30*/  BAR.SYNC.DEFER_BLOCKING 0x0 ;  /* 0x0000000000007b1d */ /* 0x000fe20000010000 */
[----:B------:R-:W-:-:S05]  /*0f40*/  ISETP.GE.AND P0, PT, R9, 0x1, PT ;  /* 0x000000010900780c */ /* 0x000fca0003f06270 */
[----:B------:R-:W4:Y:S02]  /*0f50*/  F2I.U32.TRUNC.NTZ R136, R2 ;  /* 0x0000000200887305 */ /* 0x000f24000020f000 */
[----:B------:R-:W1:Y:S01]  /*0f60*/  S2UR UR36, SR_CTAID.Z ;  /* 0x00000000002479c3 */ /* 0x000e620000002700 */
[----:B---3--:R-:W-:-:S05]  /*0f70*/  IADD3 R138, PT, PT, -R138, RZ, RZ ;  /* 0x000000ff8a8a7210 */ /* 0x008fca0007ffe1ff */
[----:B--2---:R-:W-:Y:S01]  /*0f80*/  IMAD R138, R5, R138, UR5 ;  /* 0x00000005058a7e24 */ /* 0x004fe2000f8e028a */
[----:B----4-:R-:W-:-:S05]  /*0f90*/  IADD3 R136, PT, PT, -R136, RZ, RZ ;  /* 0x000000ff88887210 */ /* 0x010fca0007ffe1ff */
[----:B-1----:R-:W-:Y:S01]  /*0fa0*/  IMAD R136, R3, R136, UR4 ;  /* 0x0000000403887e24 */ /* 0x002fe2000f8e0288 */
[----:B------:R-:W-:Y:S06]  /*0fb0*/  @!P0 BRA `(.L_x_16) ;  /* 0x0000000000b88947 */ /* 0x000fec0003800000 */
[----:B------:R-:W1:Y:S01]  /*0fc0*/  LDC.64 R4, c[0x0][0xb18] ;  /* 0x0002c600ff047b82 */ /* 0x000e620000000a00 */
[----:B------:R-:W-:-:S07]  /*0fd0*/  ISETP.NE.AND P0, PT, R9, 0x1, PT ;  /* 0x000000010900780c */ /* 0x000fce0003f05270 */
[----:B------:R-:W2:Y:S08]  /*0fe0*/  LDC R10, c[0x0][0xb0c] ;  /* 0x0002c300ff0a7b82 */ /* 0x000eb00000000800 */
[----:B------:R-:W3:Y:S08]  /*0ff0*/  LDC R11, c[0x0][0x370] ;  /* 0x0000dc00ff0b7b82 */ /* 0x000ef00000000800 */
[----:B------:R-:W4:Y:S01]  /*1000*/  LDC R12, c[0x0][0x374] ;  /* 0x0000dd00ff0c7b82 */ /* 0x000f220000000800 */
[----:B-1----:R-:W-:-:S07]  /*1010*/  ISETP.NE.AND P1, PT, R4, 0x1, PT ;  /* 0x000000010400780c */ /* 0x002fce0003f25270 */
[----:B------:R-:W3:Y:S01]  /*1020*/  LDC.64 R6, c[0x0][0xb10] ;  /* 0x0002c400ff067b82 */ /* 0x000ee20000000a00 */
[----:B--2---:R-:W-:-:S07]  /*1030*/  ISETP.NE.AND P2, PT, R10, 0x1, PT ;  /* 0x000000010a00780c */ /* 0x004fce0003f45270 */
[----:B------:R-:W1:Y:S08]  /*1040*/  LDC R8, c[0x0][0xb20] ;  /* 0x0002c800ff087b82 */ /* 0x000e700000000800 */
[----:B------:R-:W2:Y:S01]  /*1050*/  LDC.64 R2, c[0x0][0xb28] ;  /* 0x0002ca00ff027b82 */ /* 0x000ea20000000a00 */
[----:B----4-:R-:W-:-:S04]  /*1060*/  IMAD.HI.U32 R13, R12, R5, RZ ;  /* 0x000000050c0d7227 */ /* 0x010fc800078e00ff */
[----:B------:R-:W-:-:S04]  /*1070*/  IMAD.HI.U32 R5, R137, R5, RZ ;  /* 0x0000000589057227 */ /* 0x000fc800078e00ff */
[----:B---3--:R-:W-:-:S04]  /*1080*/  IMAD.HI.U32 R14, R11, R6, RZ ;  /* 0x000000060b0e7227 */ /* 0x008fc800078e00ff */
[----:B------:R-:W-:Y:S01]  /*1090*/  IMAD.HI.U32 R16, R139, R6, RZ ;  /* 0x000000068b107227 */ /* 0x000fe200078e00ff */
[-C--:B------:R-:W-:Y:S02]  /*10a0*/  @P2 SHF.R.U32.HI R11, RZ, R7.reuse, R14 ;  /* 0x00000007ff0b2219 */ /* 0x080fe4000001160e */
[-C--:B-1----:R-:W-:Y:S02]  /*10b0*/  @P1 SHF.R.U32.HI R12, RZ, R8.reuse, R13 ;  /* 0x00000008ff0c1219 */ /* 0x082fe4000001160d */
[----:B------:R-:W-:Y:S02]  /*10c0*/  SHF.R.U32.HI R8, RZ, R8, R5 ;  /* 0x00000008ff087219 */ /* 0x000fe40000011605 */
[----:B------:R-:W-:Y:S02]  /*10d0*/  SHF.R.U32.HI R16, RZ, R7, R16 ;  /* 0x00000007ff107219 */ /* 0x000fe40000011610 */
[----:B------:R-:W-:Y:S01]  /*10e0*/  SEL R5, R137, R8, !P1 ;  /* 0x0000000889057207 */ /* 0x000fe20004800000 */
[----:B--2---:R-:W-:Y:S01]  /*10f0*/  IMAD.HI.U32 R14, R12, R2, RZ ;  /* 0x000000020c0e7227 */ /* 0x004fe200078e00ff */
[----:B------:R-:W-:-:S03]  /*1100*/  SEL R7, R139, R16, !P2 ;  /* 0x000000108b077207 */ /* 0x000fc60005000000 */
[----:B------:R-:W-:Y:S01]  /*1110*/  IMAD.HI.U32 R6, R11, R2, RZ ;  /* 0x000000020b067227 */ /* 0x000fe200078e00ff */
[----:B------:R-:W-:-:S04]  /*1120*/  @P0 SHF.R.U32.HI R12, RZ, R3, R14 ;  /* 0x00000003ff0c0219 */ /* 0x000fc8000001160e */
[----:B------:R-:W-:Y:S01]  /*1130*/  @P0 SHF.R.U32.HI R11, RZ, R3, R6 ;  /* 0x00000003ff0b0219 */ /* 0x000fe20000011606 */
[----:B------:R-:W-:-:S04]  /*1140*/  IMAD R12, R12, R9, RZ ;  /* 0x000000090c0c7224 */ /* 0x000fc800078e02ff */
[----:B------:R-:W-:Y:S01]  /*1150*/  IMAD R6, R11, R9, RZ ;  /* 0x000000090b067224 */ /* 0x000fe200078e02ff */
[----:B------:R-:W-:-:S04]  /*1160*/  ISETP.GE.AND P1, PT, R5, R12, PT ;  /* 0x0000000c0500720c */ /* 0x000fc80003f26270 */
[----:B------:R-:W-:Y:S01]  /*1170*/  ISETP.GE.OR P1, PT, R7, R6, P1 ;  /* 0x000000060700720c */ /* 0x000fe20000f26670 */
[----:B------:R-:W-:-:S05]  /*1180*/  IMAD.HI.U32 R6, R5, R2, RZ ;  /* 0x0000000205067227 */ /* 0x000fca00078e00ff */
[----:B------:R-:W-:-:S04]  /*1190*/  SHF.R.U32.HI R6, RZ, R3, R6 ;  /* 0x00000003ff067219 */ /* 0x000fc80000011606 */
[----:B------:R-:W-:-:S03]  /*11a0*/  SEL R6, R5, R6, !P0 ;  /* 0x0000000605067207 */ /* 0x000fc60004000000 */
[----:B------:R-:W-:Y:S01]  /*11b0*/  @!P1 IMAD.HI.U32 R8, R7, R2, RZ ;  /* 0x0000000207089227 */ /* 0x000fe200078e00ff */
[----:B------:R-:W-:-:S04]  /*11c0*/  IADD3 R2, PT, PT, -R6, RZ, RZ ;  /* 0x000000ff06027210 */ /* 0x000fc80007ffe1ff */
[----:B------:R-:W-:Y:S01]  /*11d0*/  @!P1 SHF.R.U32.HI R8, RZ, R3, R8 ;  /* 0x00000003ff089219 */ /* 0x000fe20000011608 */
[----:B------:R-:W-:-:S03]  /*11e0*/  IMAD R2, R9, R2, R5 ;  /* 0x0000000209027224 */ /* 0x000fc600078e0205 */
[----:B------:R-:W-:Y:S02]  /*11f0*/  @!P1 SEL R3, R7, R8, !P0 ;  /* 0x0000000807039207 */ /* 0x000fe40004000000 */
[----:B------:R-:W-:-:S03]  /*1200*/  IADD3 R8, PT, PT, -R5, RZ, RZ ;  /* 0x000000ff05087210 */ /* 0x000fc60007ffe1ff */
[--C-:B------:R-:W-:Y:S02]  /*1210*/  @!P1 IMAD.IADD R6, R6, 0x1, -R3.reuse ;  /* 0x0000000106069824 */ /* 0x100fe400078e0a03 */
[----:B------:R-:W-:Y:S01]  /*1220*/  @!P1 IMAD R3, R2, R11, R3 ;  /* 0x0000000b02039224 */ /* 0x000fe200078e0203 */
[----:B------:R-:W-:Y:S01]  /*1230*/  IADD3 R2, PT, PT, -R7, RZ, RZ ;  /* 0x000000ff07027210 */ /* 0x000fe20007ffe1ff */
[----:B------:R-:W-:Y:S02]  /*1240*/  @!P1 IMAD R5, R6, R9, R7 ;  /* 0x0000000906059224 */ /* 0x000fe400078e0207 */
[----:B------:R-:W-:Y:S02]  /*1250*/  IMAD R8, R4, R8, R137 ;  /* 0x0000000804087224 */ /* 0x000fe400078e0289 */
[----:B------:R-:W-:Y:S02]  /*1260*/  @!P1 IMAD.MOV.U32 R7, RZ, RZ, R3 ;  /* 0x000000ffff079224 */ /* 0x000fe400078e0003 */
[----:B------:R-:W-:-:S02]  /*1270*/  IMAD R2, R10, R2, R139 ;  /* 0x000000020a027224 */ /* 0x000fc400078e028b */
[----:B------:R-:W-:Y:S02]  /*1280*/  IMAD R137, R5, R4, R8 ;  /* 0x0000000405897224 */ /* 0x000fe400078e0208 */
[----:B------:R-:W-:Y:S02]  /*1290*/  IMAD R139, R7, R10, R2 ;  /* 0x0000000a078b7224 */ /* 0x000fe400078e0202 */
.L_x_16:
[----:B------:R-:W1:Y:S01]  /*12a0*/  LDCU UR4, c[0x0][0xb30] ;  /* 0x00016600ff0477ac */ /* 0x000e620008000800 */
[----:B------:R-:W2:Y:S08]  /*12b0*/  S2UR UR37, SR_CgaCtaId ;  /* 0x00000000002579c3 */ /* 0x000eb00000008800 */
[----:B------:R-:W3:Y:S01]  /*12c0*/  LDC R60, c[0x0][0xb24] ;  /* 0x0002c900ff3c7b82 */ /* 0x000ee20000000800 */
[----:B-1----:R-:W-:-:S09]  /*12d0*/  UISETP.NE.AND UP1, UPT, UR4, 0x1, UPT ;  /* 0x000000010400788c */ /* 0x002fd2000bf25270 */
[----:B--2---:R-:W-:Y:S05]  /*12e0*/  BRA.U UP1, `(.L_x_17) ;  /* 0x0000000101407547 */ /* 0x004fea000b800000 */
[----:B------:R-:W1:Y:S08]  /*12f0*/  LDC.64 R4, c[0x0][0xb10] ;  /* 0x0002c400ff047b82 */ /* 0x000e700000000a00 */
[----:B------:R-:W2:Y:S08]  /*1300*/  LDC.64 R2, c[0x0][0xb18] ;  /* 0x0002c600ff027b82 */ /* 0x000eb00000000a00 */
[----:B------:R-:W4:Y:S08]  /*1310*/  LDC R6, c[0x0][0xb20] ;  /* 0x0002c800ff067b82 */ /* 0x000f300000000800 */
[----:B------:R-:W3:Y:S01]  /*1320*/  LDC R8, c[0x0][0xb0c] ;  /* 0x0002c300ff087b82 */ /* 0x000ee20000000800 */
[----:B-1----:R-:W-:-:S05]  /*1330*/  IMAD.HI.U32 R4, R139, R4, RZ ;  /* 0x000000048b047227 */ /* 0x002fca00078e00ff */
[----:B------:R-:W-:Y:S01]  /*1340*/  SHF.R.U32.HI R4, RZ, R5, R4 ;  /* 0x00000005ff047219 */ /* 0x000fe20000011604 */
[----:B--2---:R-:W-:Y:S01]  /*1350*/  IMAD.HI.U32 R3, R137, R3, RZ ;  /* 0x0000000389037227 */ /* 0x004fe200078e00ff */
[----:B------:R-:W-:-:S04]  /*1360*/  ISETP.NE.AND P0, PT, R2, 0x1, PT ;  /* 0x000000010200780c */ /* 0x000fc80003f05270 */
[----:B----4-:R-:W-:-:S04]  /*1370*/  SHF.R.U32.HI R6, RZ, R6, R3 ;  /* 0x00000006ff067219 */ /* 0x010fc80000011603 */
[----:B------:R-:W-:Y:S02]  /*1380*/  SEL R3, R137, R6, !P0 ;  /* 0x0000000689037207 */ /* 0x000fe40004000000 */
[----:B---3--:R-:W-:-:S04]  /*1390*/  ISETP.NE.AND P1, PT, R8, 0x1, PT ;  /* 0x000000010800780c */ /* 0x008fc80003f25270 */
[----:B------:R-:W-:-:S05]  /*13a0*/  SEL R4, R139, R4, !P1 ;  /* 0x000000048b047207 */ /* 0x000fca0004800000 */
[----:B------:R-:W-:Y:S02]  /*13b0*/  IMAD.IADD R5, R3, 0x1, -R4 ;  /* 0x0000000103057824 */ /* 0x000fe400078e0a04 */
[----:B------:R-:W-:Y:S02]  /*13c0*/  IMAD.IADD R3, R4, 0x1, -R3 ;  /* 0x0000000104037824 */ /* 0x000fe400078e0a03 */
[----:B------:R-:W-:Y:S02]  /*13d0*/  IMAD R139, R5, R8, R139 ;  /* 0x00000008058b7224 */ /* 0x000fe400078e028b */
[----:B------:R-:W-:-:S07]  /*13e0*/  IMAD R137, R3, R2, R137 ;  /* 0x0000000203897224 */ /* 0x000fce00078e0289 */
.L_x_17:
[----:B------:R-:W-:Y:S01]  /*13f0*/  BAR.SYNC.DEFER_BLOCKING 0x0 ;  /* 0x0000000000007b1d */ /* 0x000fe20000010000 */
[----:B------:R-:W-:Y:S01]  /*1400*/  UISETP.NE.AND UP1, UPT, UR8, 0x2, UPT ;  /* 0x000000020800788c */ /* 0x000fe2000bf25270 */
[----:B------:R-:W-:Y:S02]  /*1410*/  ISETP.NE.OR P5, PT, R0, 0x2, !P5 ;  /* 0x000000020000780c */ /* 0x000fe40006fa5670 */
[----:B------:R-:W-:-:S06]  /*1420*/  LOP3.LUT R2, R144, 0x1f, RZ, 0xc0, !PT ;  /* 0x0000001f90027812 */ /* 0x000fcc00078ec0ff */
[----:B------:R-:W-:Y:S05]  /*1430*/  BRA.U UP1, `(.L_x_18) ;  /* 0x0000001501387547 */ /* 0x000fea000b800000 */
[----:B------:R-:W1:Y:S01]  /*1440*/  LDCU UR15, c[0x0][0x38c] ;  /* 0x00007180ff0f77ac */ /* 0x000e620008000800 */
[----:B------:R-:W2:Y:S01]  /*1450*/  LDC R9, c[0x0][0x370] ;  /* 0x0000dc00ff097b82 */ /* 0x000ea20000000800 */
[----:B------:R-:W-:Y:S01]  /*1460*/  PLOP3.LUT P1, PT, PT, PT, UP2, 0x80, 0x8 ;  /* 0x000000000008781c */ /* 0x000fe20003f2f028 */
[----:B------:R-:W-:Y:S01]  /*1470*/  HFMA2 R12, -RZ, RZ, 0, 0 ;  /* 0x00000000ff0c7431 */ /* 0x000fe200000001ff */
[----:B------:R-:W-:Y:S01]  /*1480*/  ISETP.EQ.OR P4, PT, R2, RZ, P5 ;  /* 0x000000ff0200720c */ /* 0x000fe20002f82670 */
[----:B------:R-:W-:Y:S01]  /*1490*/  IMAD.MOV.U32 R15, RZ, RZ, 0x1 ;  /* 0x00000001ff0f7424 */ /* 0x000fe200078e00ff */
[----:B------:R-:W-:Y:S01]  /*14a0*/  PLOP3.LUT P1, PT, P1, PT, PT, 0x8, 0x80 ;  /* 0x000000000080781c */ /* 0x000fe20000f2e170 */
[----:B------:R-:W-:Y:S01]  /*14b0*/  IMAD.MOV.U32 R14, RZ, RZ, RZ ;  /* 0x000000ffff0e7224 */ /* 0x000fe200078e00ff */
[----:B------:R-:W-:Y:S01]  /*14c0*/  MOV R8, 0x1 ;  /* 0x0000000100087802 */ /* 0x000fe20000000f00 */
[----:B------:R-:W4:Y:S01]  /*14d0*/  LDC R0, c[0x0][0x374] ;  /* 0x0000dd00ff007b82 */ /* 0x000f220000000800 */
[----:B------:R-:W-:Y:S01]  /*14e0*/  IMAD.MOV.U32 R10, RZ, RZ, RZ ;  /* 0x000000ffff0a7224 */ /* 0x000fe200078e00ff */
[----:B------:R-:W2:Y:S01]  /*14f0*/  LDCU.64 UR24, c[0x0][0x348] ;  /* 0x00006900ff1877ac */ /* 0x000ea20008000a00 */
[----:B------:R-:W-:Y:S01]  /*1500*/  UMOV UR13, URZ ;  /* 0x000000ff000d7c82 */ /* 0x000fe20008000000 */
[----:B-1----:R-:W-:-:S04]  /*1510*/  UIADD3 UR5, UPT, UPT, UR15, 0x7f, URZ ;  /* 0x0000007f0f057890 */ /* 0x002fc8000fffe0ff */
[----:B------:R-:W-:-:S04]  /*1520*/  USHF.R.S32.HI UR4, URZ, 0x1f, UR5 ;  /* 0x0000001fff047899 */ /* 0x000fc80008011405 */
[----:B------:R-:W-:-:S04]  /*1530*/  ULEA.HI UR4, UR4, UR5, URZ, 0x7 ;  /* 0x0000000504047291 */ /* 0x000fc8000f8f38ff */
[----:B------:R-:W-:Y:S02]  /*1540*/  USHF.R.S32.HI UR22, URZ, 0x7, UR4 ;  /* 0x00000007ff167899 */ /* 0x000fe40008011404 */
[----:B------:R-:W-:Y:S02]  /*1550*/  UIADD3 UR4, UPT, UPT, UR15, -0x1, URZ ;  /* 0xffffffff0f047890 */ /* 0x000fe4000fffe0ff */
[----:B------:R-:W-:Y:S02]  /*1560*/  UISETP.LT.U32.AND UP0, UPT, UR22, 0xa, UPT ;  /* 0x0000000a1600788c */ /* 0x000fe4000bf01070 */
[----:B------:R-:W-:Y:S02]  /*1570*/  UISETP.GE.U32.AND UP1, UPT, UR4, -0xff, UPT ;  /* 0xffffff010400788c */ /* 0x000fe4000bf26070 */
[----:B------:R-:W-:Y:S02]  /*1580*/  USEL UR21, UR22, 0xa, UP0 ;  /* 0x0000000a16157887 */ /* 0x000fe40008000000 */
[----:B------:R-:W-:-:S02]  /*1590*/  UIADD3 UR15, UPT, UPT, UR15, 0xfe, URZ ;  /* 0x000000fe0f0f7890 */ /* 0x000fc4000fffe0ff */
[----:B------:R-:W-:Y:S02]  /*15a0*/  UIADD3 UR7, UPT, UPT, UR21, -0x1, URZ ;  /* 0xffffffff15077890 */ /* 0x000fe4000fffe0ff */
[----:B------:R-:W-:-:S03]  /*15b0*/  UIADD3 UR14, UPT, UPT, UR22, -UR21, URZ ;  /* 0x80000015160e7290 */ /* 0x000fc6000fffe0ff */
[----:B------:R-:W-:-:S04]  /*15c0*/  @UP1 UIADD3 UR7, UPT, UPT, UR21, URZ, URZ ;  /* 0x000000ff15071290 */ /* 0x000fc8000fffe0ff */
[----:B--2---:R-:W-:-:S12]  /*15d0*/  UIADD3 UR7, UPT, UPT, UR7, 0x1, URZ ;  /* 0x0000000107077890 */ /* 0x004fd8000fffe0ff */
.L_x_36:
[----:B------:R-:W-:Y:S01]  /*15e0*/  UISETP.NE.AND UP0, UPT, UR37, URZ, UPT ;  /* 0x000000ff2500728c */ /* 0x000fe2000bf05270 */
[----:B------:R-:W1:Y:S08]  /*15f0*/  S2UR UR37, SR_CgaCtaId ;  /* 0x00000000002579c3 */ /* 0x000e700000008800 */
[----:B------:R-:W-:Y:S05]  /*1600*/  BRA.U UP0, `(.L_x_19) ;  /* 0x0000000100347547 */ /* 0x000fea000b800000 */
[----:B------:R-:W2:Y:S01]  /*1610*/  S2R R2, SR_CgaCtaId ;  /* 0x0000000000027919 */ /* 0x000ea20000008800 */
[----:B------:R-:W-:-:S04]  /*1620*/  MOV R3, 0x400 ;  /* 0x0000040000037802 */ /* 0x000fc80000000f00 */
[----:B--2---:R-:W-:Y:S02]  /*1630*/  LEA R3, R2, R3, 0x18 ;  /* 0x0000000302037211 */ /* 0x004fe400078ec0ff */
[----:B------:R-:W-:-:S03]  /*1640*/  SHF.L.U32 R2, R8, 0x1f, RZ ;  /* 0x0000001f08027819 */ /* 0x000fc600000006ff */
[----:B------:R-:W-:-:S04]  /*1650*/  IMAD R3, R10, 0x8, R3 ;  /* 0x000000080a037824 */ /* 0x000fc800078e0203 */
[----:B------:R-:W2:Y:S02]  /*1660*/  SYNCS.PHASECHK.TRANS64.TRYWAIT P0, [R3+URZ+0x130], R2 ;  /* 0x00013002030075a7 */ /* 0x000ea400080011ff */
[----:B--2---:R-:W-:Y:S05]  /*1670*/  @!P0 BRA `(.L_x_20) ;  /* 0x0000005800208947 */ /* 0x004fea0003800000 */
.L_x_104:
[----:B------:R-:W-:Y:S01]  /*1680*/  VIADD R10, R10, 0x1 ;  /* 0x000000010a0a7836 */ /* 0x000fe20000000000 */
[----:B------:R2:W-:Y:S04]  /*1690*/  SYNCS.ARRIVE.TRANS64.A1T0 RZ, [R3+URZ+0x120], RZ ;  /* 0x000120ff03ff79a7 */ /* 0x0005e800081000ff */
[----:B------:R-:W-:-:S04]  /*16a0*/  ISETP.NE.AND P0, PT, R10, 0x2, PT ;  /* 0x000000020a00780c */ /* 0x000fc80003f05270 */
[----:B------:R-:W-:Y:S02]  /*16b0*/  SEL R10, R10, RZ, P0 ;  /* 0x000000ff0a0a7207 */ /* 0x000fe40000000000 */
[----:B--2---:R-:W-:-:S04]  /*16c0*/  SEL R3, RZ, 0x1, P0 ;  /* 0x00000001ff037807 */ /* 0x004fc80000000000 */
[----:B------:R-:W-:-:S07]  /*16d0*/  LOP3.LUT R8, R8, R3, RZ, 0x3c, !PT ;  /* 0x0000000308087212 */ /* 0x000fce00078e3cff */
.L_x_19:
[----:B------:R-:W-:Y:S01]  /*16e0*/  UMOV UR4, 0x400 ;  /* 0x0000040000047882 */ /* 0x000fe20000000000 */
[----:B------:R-:W-:Y:S01]  /*16f0*/  SHF.L.U32 R2, R15, 0x1f, RZ ;  /* 0x0000001f0f027819 */ /* 0x000fe200000006ff */
[----:B-1----:R-:W-:Y:S01]  /*1700*/  ULEA UR4, UR37, UR4, 0x18 ;  /* 0x0000000425047291 */ /* 0x002fe2000f8ec0ff */
[----:B------:R-:W-:Y:S01]  /*1710*/  R2UR UR35, R139 ;  /* 0x000000008b2372ca */ /* 0x000fe200000e0000 */
[----:B------:R-:W-:Y:S01]  /*1720*/  UISETP.GE.U32.AND UP0, UPT, UR15, 0xff, UPT ;  /* 0x000000ff0f00788c */ /* 0x000fe2000bf06070 */
[----:B------:R-:W-:Y:S01]  /*1730*/  R2UR UR11, R137 ;  /* 0x00000000890b72ca */ /* 0x000fe200000e0000 */
[----:B------:R-:W-:Y:S01]  /*1740*/  ULEA UR5, UR13, UR4, 0x3 ;  /* 0x000000040d057291 */ /* 0x000fe2000f8e18ff */
[----:B------:R-:W-:-:S08]  /*1750*/  UMOV UR23, URZ ;  /* 0x000000ff00177c82 */ /* 0x000fd00008000000 */
[----:B------:R1:W2:Y:S01]  /*1760*/  SYNCS.PHASECHK.TRANS64.TRYWAIT P0, [UR5+0x50], R2 ;  /* 0x00005002ff0075a7 */ /* 0x0002a20008001105 */
[----:B------:R-:W-:Y:S02]  /*1770*/  USHF.L.U32 UR35, UR35, 0x6, URZ ;  /* 0x0000000623237899 */ /* 0x000fe400080006ff */
[----:B------:R-:W-:Y:S01]  /*1780*/  UIMAD UR11, UR11, 0x60, URZ ;  /* 0x000000600b0b78a4 */ /* 0x000fe2000f8e02ff */
[----:B------:R-:W-:Y:S11]  /*1790*/  BRA.U !UP0, `(.L_x_21) ;  /* 0x0000000108a87547 */ /* 0x000ff6000b800000 */
[----:B------:R-:W-:Y:S01]  /*17a0*/  UMOV UR16, URZ ;  /* 0x000000ff00107c82 */ /* 0x000fe20008000000 */
[----:B------:R-:W-:-:S05]  /*17b0*/  UMOV UR6, UR13 ;  /* 0x0000000d00067c82 */ /* 0x000fca0008000000 */
.L_x_26:
[----:B--2---:R-:W-:Y:S01]  /*17c0*/  @!P5 MOV R3, 0x5000 ;  /* 0x000050000003d802 */ /* 0x004fe20000000f00 */
[----:B-1----:R-:W-:Y:S01]  /*17d0*/  ULEA UR33, UR6, UR4, 0x3 ;  /* 0x0000000406217291 */ /* 0x002fe2000f8e18ff */
[----:B--2---:R-:W-:Y:S11]  /*17e0*/  @P0 BRA `(.L_x_22) ;  /* 0x00000000000c0947 */ /* 0x004ff60003800000 */
[----:B------:R-:W-:Y:S04]  /*17f0*/  SHF.L.U32 R5, R15, 0x1f, RZ ;  /* 0x0000001f0f057819 */ /* 0x000fe800000006ff */
[----:B------:R-:W2:Y:S02]  /*1800*/  SYNCS.PHASECHK.TRANS64.TRYWAIT P0, [UR33+0x50], R5 ;  /* 0x00005005ff0075a7 */ /* 0x000ea40008001121 */
[----:B--2---:R-:W-:Y:S05]  /*1810*/  @!P0 BRA `(.L_x_23) ;  /* 0x0000005400cc8947 */ /* 0x004fea0003800000 */
.L_x_22:
[----:B------:R2:W-:Y:S01]  /*1820*/  @!P5 SYNCS.ARRIVE.TRANS64 RZ, [UR33], R3 ;  /* 0x00000003ffffd9a7 */ /* 0x0005e20008000021 */
[----:B------:R-:W-:Y:S04]  /*1830*/  BSSY.RECONVERGENT B0, `(.L_x_24) ;  /* 0x0000003000007945 */ /* 0x000fe80003800200 */
[----:B------:R-:W-:Y:S05]  /*1840*/  @P4 BRA `(.L_x_25) ;  /* 0x0000000000044947 */ /* 0x000fea0003800000 */
[----:B------:R-:W-:Y:S05]  /*1850*/  BPT.TRAP 0x1 ;  /* 0x000000040000795c */ /* 0x000fea0000300000 */
.L_x_25:
[----:B------:R-:W-:Y:S05]  /*1860*/  BSYNC.RECONVERGENT B0 ;  /* 0x0000000000007941 */ /* 0x000fea0003800200 */
.L_x_24:
[----:B------:R-:W-:Y:S02]  /*1870*/  UIADD3 UR13, UPT, UPT, UR6, 0x1, URZ ;  /* 0x00000001060d7890 */ /* 0x000fe4000fffe0ff */
[----:B------:R-:W-:Y:S02]  /*1880*/  UIADD3 UR18, UP1, UPT, UR24, 0x80, URZ ;  /* 0x0000008018127890 */ /* 0x000fe4000ff3e0ff */
[----:B------:R-:W-:Y:S02]  /*1890*/  UISETP.NE.AND UP0, UPT, UR13, 0xa, UPT ;  /* 0x0000000a0d00788c */ /* 0x000fe4000bf05270 */
[----:B------:R-:W-:Y:S02]  /*18a0*/  ULEA UR32, UR6, UR4, 0xd ;  /* 0x0000000406207291 */ /* 0x000fe4000f8e68ff */
[----:B------:R-:W-:Y:S02]  /*18b0*/  USEL UR9, URZ, 0x1, UP0 ;  /* 0x00000001ff097887 */ /* 0x000fe40008000000 */
[----:B------:R-:W-:Y:S02]  /*18c0*/  USEL UR13, UR13, URZ, UP0 ;  /* 0x000000ff0d0d7287 */ /* 0x000fe40008000000 */
[----:B------:R-:W-:Y:S02]  /*18d0*/  USHF.L.U32 UR34, UR16, 0x7, URZ ;  /* 0x0000000710227899 */ /* 0x000fe400080006ff */
[----:B------:R-:W-:Y:S01]  /*18e0*/  ULEA UR8, UR13, UR4, 0x3 ;  /* 0x000000040d087291 */ /* 0x000fe2000f8e18ff */
[----:B------:R-:W-:Y:S01]  /*18f0*/  LOP3.LUT R15, R15, UR9, RZ, 0x3c, !PT ;  /* 0x000000090f0f7c12 */ /* 0x000fe2000f8e3cff */
[----:B------:R-:W-:Y:S02]  /*1900*/  UIADD3.X UR19, UPT, UPT, URZ, UR25, URZ, UP1, !UPT ;  /* 0x00000019ff137290 */ /* 0x000fe40008ffe4ff */
[----:B------:R-:W-:Y:S01]  /*1910*/  UIADD3 UR32, UPT, UPT, UR32, 0x3300, URZ ;  /* 0x0000330020207890 */ /* 0x000fe2000fffe0ff */
[----:B-1----:R-:W-:Y:S01]  /*1920*/  SHF.L.U32 R2, R15, 0x1f, RZ ;  /* 0x0000001f0f027819 */ /* 0x002fe200000006ff */
[----:B------:R-:W-:Y:S02]  /*1930*/  UIMAD UR5, UR6, 0x3000, UR4 ;  /* 0x00003000060578a4 */ /* 0x000fe4000f8e0204 */
[----:B------:R-:W-:Y:S01]  /*1940*/  UIADD3 UR26, UP0, UPT, UR24, 0x180, URZ ;  /* 0x00000180181a7890 */ /* 0x000fe2000ff1e0ff */
[----:B------:R1:W1:Y:S01]  /*1950*/  SYNCS.PHASECHK.TRANS64.TRYWAIT P0, [UR8+0x50], R2 ;  /* 0x00005002ff0075a7 */ /* 0x0002620008001108 */
[----:B------:R-:W-:Y:S01]  /*1960*/  UMOV UR28, 0x0 ;  /* 0x00000000001c7882 */ /* 0x000fe20000000000 */
[----:B------:R-:W-:Y:S01]  /*1970*/  UMOV UR29, 0x10000000 ;  /* 0x10000000001d7882 */ /* 0x000fe20000000000 */
[----:B------:R-:W-:Y:S01]  /*1980*/  UIADD3 UR8, UPT, UPT, UR5, 0x17300, URZ ;  /* 0x0001730005087890 */ /* 0x000fe2000fffe0ff */
[----:B------:R1:W-:Y:S01]  /*1990*/  UTMALDG.3D [UR32], [UR18], desc[UR28] ;  /* 0x00001c20120075b4 */ /* 0x0003e20008011000 */
[----:B------:R-:W-:Y:S02]  /*19a0*/  UIADD3.X UR27, UPT, UPT, URZ, UR25, URZ, UP0, !UPT ;  /* 0x00000019ff1b7290 */ /* 0x000fe400087fe4ff */
[----:B------:R-:W-:Y:S01]  /*19b0*/  UIADD3 UR16, UPT, UPT, UR16, 0x1, URZ ;  /* 0x0000000110107890 */ /* 0x000fe2000fffe0ff */
[----:B------:R-:W-:Y:S01]  /*19c0*/  UMOV UR12, UR36 ;  /* 0x00000024000c7c82 */ /* 0x000fe20008000000 */
[----:B------:R-:W-:Y:S01]  /*19d0*/  UMOV UR9, UR33 ;  /* 0x0000002100097c82 */ /* 0x000fe20008000000 */
[----:B------:R-:W-:Y:S01]  /*19e0*/  UMOV UR10, UR34 ;  /* 0x00000022000a7c82 */ /* 0x000fe20008000000 */
[----:B------:R-:W-:Y:S03]  /*19f0*/  UISETP.NE.AND UP0, UPT, UR16, UR7, UPT ;  /* 0x000000071000728c */ /* 0x000fe6000bf05270 */
[----:B------:R1:W-:Y:S01]  /*1a00*/  UTMALDG.3D [UR8], [UR26], desc[UR28] ;  /* 0x00001c081a0075b4 */ /* 0x0003e20008011000 */
[----:B------:R-:W-:Y:S01]  /*1a10*/  UMOV UR23, UR7 ;  /* 0x0000000700177c82 */ /* 0x000fe20008000000 */
[----:B------:R-:W-:Y:S04]  /*1a20*/  UMOV UR6, UR13 ;  /* 0x0000000d00067c82 */ /* 0x000fe80008000000 */
[----:B------:R-:W-:Y:S05]  /*1a30*/  BRA.U UP0, `(.L_x_26) ;  /* 0xfffffffd00607547 */ /* 0x000fea000b83ffff */
.L_x_21:
[----:B------:R-:W-:Y:S01]  /*1a40*/  ULEA UR5, UR13, UR4, 0x3 ;  /* 0x000000040d057291 */ /* 0x000fe2000f8e18ff */
[----:B-1----:R-:W-:Y:S01]  /*1a50*/  SHF.L.U32 R2, R15, 0x1f, RZ ;  /* 0x0000001f0f027819 */ /* 0x002fe200000006ff */
[----:B------:R-:W-:Y:S01]  /*1a60*/  @!P1 SYNCS.ARRIVE.TRANS64.A1T0 RZ, [UR4+0xb8], RZ ;  /* 0x0000b8ffffff99a7 */ /* 0x000fe20008100004 */
[----:B------:R-:W-:-:S06]  /*1a70*/  UISETP.GT.AND UP0, UPT, UR22, UR21, UPT ;  /* 0x000000151600728c */ /* 0x000fcc000bf04270 */
[----:B--2---:R1:W2:Y:S03]  /*1a80*/  SYNCS.PHASECHK.TRANS64.TRYWAIT P0, [UR5+0x50], R2 ;  /* 0x00005002ff0075a7 */ /* 0x0042a60008001105 */
[----:B------:R-:W-:Y:S05]  /*1a90*/  BRA.U !UP0, `(.L_x_27) ;  /* 0x0000000108ac7547 */ /* 0x000fea000b800000 */
[----:B------:R-:W-:Y:S01]  /*1aa0*/  UIADD3 UR26, UPT, UPT, UR14, UR23, URZ ;  /* 0x000000170e1a7290 */ /* 0x000fe2000fffe0ff */
[----:B------:R-:W-:-:S11]  /*1ab0*/  UMOV UR6, UR13 ;  /* 0x0000000d00067c82 */ /* 0x000fd60008000000 */
.L_x_32:
[----:B--2---:R-:W-:Y:S01]  /*1ac0*/  @!P5 MOV R3, 0x5000 ;  /* 0x000050000003d802 */ /* 0x004fe20000000f00 */
[----:B-1----:R-:W-:Y:S01]  /*1ad0*/  ULEA UR17, UR6, UR4, 0x3 ;  /* 0x0000000406117291 */ /* 0x002fe2000f8e18ff */
[----:B--2---:R-:W-:Y:S11]  /*1ae0*/  @P0 BRA `(.L_x_28) ;  /* 0x00000000000c0947 */ /* 0x004ff60003800000 */
[----:B------:R-:W-:Y:S04]  /*1af0*/  SHF.L.U32 R5, R15, 0x1f, RZ ;  /* 0x0000001f0f057819 */ /* 0x000fe800000006ff */
[----:B------:R-:W2:Y:S02]  /*1b00*/  SYNCS.PHASECHK.TRANS64.TRYWAIT P0, [UR17+0x50], R5 ;  /* 0x00005005ff0075a7 */ /* 0x000ea40008001111 */
[----:B--2---:R-:W-:Y:S05]  /*1b10*/  @!P0 BRA `(.L_x_29) ;  /* 0x0000005400248947 */ /* 0x004fea0003800000 */
.L_x_28:
[----:B------:R2:W-:Y:S01]  /*1b20*/  @!P5 SYNCS.ARRIVE.TRANS64 RZ, [UR17], R3 ;  /* 0x00000003ffffd9a7 */ /* 0x0005e20008000011 */
[----:B------:R-:W-:Y:S04]  /*1b30*/  BSSY.RECONVERGENT B0, `(.L_x_30) ;  /* 0x0000003000007945 */ /* 0x000fe80003800200 */
[----:B------:R-:W-:Y:S05]  /*1b40*/  @P4 BRA `(.L_x_31) ;  /* 0x0000000000044947 */ /* 0x000fea0003800000 */
[----:B------:R-:W-:Y:S05]  /*1b50*/  BPT.TRAP 0x1 ;  /* 0x000000040000795c */ /* 0x000fea0000300000 */
.L_x_31:
[----:B------:R-:W-:Y:S05]  /*1b60*/  BSYNC.RECONVERGENT B0 ;  /* 0x0000000000007941 */ /* 0x000fea0003800200 */
.L_x_30:
[----:B------:R-:W-:Y:S02]  /*1b70*/  UIADD3 UR13, UPT, UPT, UR6, 0x1, URZ ;  /* 0x00000001060d7890 */ /* 0x000fe4000fffe0ff */
[----:B------:R-:W-:Y:S02]  /*1b80*/  ULEA UR16, UR6, UR4, 0xd ;  /* 0x0000000406107291 */ /* 0x000fe4000f8e68ff */
[----:B------:R-:W-:Y:S02]  /*1b90*/  UISETP.NE.AND UP0, UPT, UR13, 0xa, UPT ;  /* 0x0000000a0d00788c */ /* 0x000fe4000bf05270 */
[----:B------:R-:W-:Y:S02]  /*1ba0*/  UIADD3 UR32, UP1, UPT, UR24, 0x80, URZ ;  /* 0x0000008018207890 */ /* 0x000fe4000ff3e0ff */
[----:B------:R-:W-:Y:S02]  /*1bb0*/  USEL UR9, URZ, 0x1, UP0 ;  /* 0x00000001ff097887 */ /* 0x000fe40008000000 */
[----:B------:R-:W-:Y:S02]  /*1bc0*/  USEL UR13, UR13, URZ, UP0 ;  /* 0x000000ff0d0d7287 */ /* 0x000fe40008000000 */
[----:B------:R-:W-:Y:S02]  /*1bd0*/  USHF.L.U32 UR18, UR23, 0x7, URZ ;  /* 0x0000000717127899 */ /* 0x000fe400080006ff */
[----:B------:R-:W-:Y:S01]  /*1be0*/  ULEA UR8, UR13, UR4, 0x3 ;  /* 0x000000040d087291 */ /* 0x000fe2000f8e18ff */
[----:B------:R-:W-:Y:S01]  /*1bf0*/  LOP3.LUT R15, R15, UR9, RZ, 0x3c, !PT ;  /* 0x000000090f0f7c12 */ /* 0x000fe2000f8e3cff */
[----:B------:R-:W-:Y:S02]  /*1c00*/  UIADD3 UR16, UPT, UPT, UR16, 0x3300, URZ ;  /* 0x0000330010107890 */ /* 0x000fe4000fffe0ff */
[----:B------:R-:W-:Y:S01]  /*1c10*/  UIADD3.X UR33, UPT, UPT, URZ, UR25, URZ, UP1, !UPT ;  /* 0x00000019ff217290 */ /* 0x000fe20008ffe4ff */
[----:B-1----:R-:W-:Y:S01]  /*1c20*/  SHF.L.U32 R2, R15, 0x1f, RZ ;  /* 0x0000001f0f027819 */ /* 0x002fe200000006ff */
[----:B------:R-:W-:Y:S02]  /*1c30*/  UIMAD UR5, UR6, 0x3000, UR4 ;  /* 0x00003000060578a4 */ /* 0x000fe4000f8e0204 */
[----:B------:R-:W-:Y:S01]  /*1c40*/  UIADD3 UR30, UP0, UPT, UR24, 0x180, URZ ;  /* 0x00000180181e7890 */ /* 0x000fe2000ff1e0ff */
[----:B------:R1:W1:Y:S01]  /*1c50*/  SYNCS.PHASECHK.TRANS64.TRYWAIT P0, [UR8+0x50], R2 ;  /* 0x00005002ff0075a7 */ /* 0x0002620008001108 */
[----:B------:R-:W-:Y:S01]  /*1c60*/  UIADD3 UR8, UPT, UPT, UR5, 0x17300, URZ ;  /* 0x0001730005087890 */ /* 0x000fe2000fffe0ff */
[----:B------:R-:W-:Y:S01]  /*1c70*/  UMOV UR28, 0x0 ;  /* 0x00000000001c7882 */ /* 0x000fe20000000000 */
[----:B------:R-:W-:Y:S01]  /*1c80*/  UMOV UR29, 0x10000000 ;  /* 0x10000000001d7882 */ /* 0x000fe20000000000 */
[----:B------:R-:W-:Y:S01]  /*1c90*/  UMOV UR19, UR35 ;  /* 0x0000002300137c82 */ /* 0x000fe20008000000 */
[----:B------:R-:W-:Y:S01]  /*1ca0*/  UMOV UR20, UR36 ;  /* 0x0000002400147c82 */ /* 0x000fe20008000000 */
[----:B------:R-:W-:Y:S01]  /*1cb0*/  UIADD3.X UR31, UPT, UPT, URZ, UR25, URZ, UP0, !UPT ;  /* 0x00000019ff1f7290 */ /* 0x000fe200087fe4ff */
[----:B------:R1:W-:Y:S01]  /*1cc0*/  UTMALDG.3D [UR16], [UR32], desc[UR28] ;  /* 0x00001c10200075b4 */ /* 0x0003e20008011000 */
[----:B------:R-:W-:Y:S01]  /*1cd0*/  UIADD3 UR23, UPT, UPT, UR23, 0x1, URZ ;  /* 0x0000000117177890 */ /* 0x000fe2000fffe0ff */
[----:B------:R-:W-:Y:S01]  /*1ce0*/  UMOV UR12, UR36 ;  /* 0x00000024000c7c82 */ /* 0x000fe20008000000 */
[----:B------:R-:W-:Y:S01]  /*1cf0*/  UMOV UR9, UR17 ;  /* 0x0000001100097c82 */ /* 0x000fe20008000000 */
[----:B------:R-:W-:Y:S01]  /*1d00*/  UMOV UR10, UR18 ;  /* 0x00000012000a7c82 */ /* 0x000fe20008000000 */
[----:B------:R-:W-:Y:S03]  /*1d10*/  UISETP.NE.AND UP0, UPT, UR23, UR26, UPT ;  /* 0x0000001a1700728c */ /* 0x000fe6000bf05270 */
[----:B------:R1:W-:Y:S01]  /*1d20*/  UTMALDG.3D [UR8], [UR30], desc[UR28] ;  /* 0x00001c081e0075b4 */ /* 0x0003e20008011000 */
[----:B------:R-:W-:Y:S05]  /*1d30*/  UMOV UR6, UR13 ;  /* 0x0000000d00067c82 */ /* 0x000fea0008000000 */
[----:B------:R-:W-:Y:S05]  /*1d40*/  BRA.U UP0, `(.L_x_32) ;  /* 0xfffffffd005c7547 */ /* 0x000fea000b83ffff */
.L_x_27:
[----:B-1----:R-:W-:Y:S01]  /*1d50*/  LEA R2, R14, UR4, 0x3 ;  /* 0x000000040e027c11 */ /* 0x002fe2000f8e18ff */
[----:B------:R-:W-:Y:S01]  /*1d60*/  NOP ;  /* 0x0000000000007918 */ /* 0x000fe20000000000 */
[----:B--2---:R-:W-:Y:S02]  /*1d70*/  SHF.L.U32 R3, R12, 0x1f, RZ ;  /* 0x0000001f0c037819 */ /* 0x004fe400000006ff */
[----:B------:R-:W-:Y:S02]  /*1d80*/  LEA R4, R14, UR4, 0x4 ;  /* 0x000000040e047c11 */ /* 0x000fe4000f8e20ff */
[----:B------:R-:W1:Y:S02]  /*1d90*/  SYNCS.PHASECHK.TRANS64.TRYWAIT P0, [R2+URZ+0xc0], R3 ;  /* 0x0000c003020075a7 */ /* 0x000e6400080011ff */
[----:B-1----:R-:W-:Y:S05]  /*1da0*/  @!P0 BRA `(.L_x_33) ;  /* 0x0000005000988947 */ /* 0x002fea0003800000 */
.L_x_107:
[----:B------:R-:W2:Y:S01]  /*1db0*/  LDS.128 R4, [R4+0x150] ;  /* 0x0001500004047984 */ /* 0x000ea20000000c00 */
[----:B---3--:R-:W-:Y:S01]  /*1dc0*/  ISETP.GE.AND P0, PT, R60, 0x1, PT ;  /* 0x000000013c00780c */ /* 0x008fe20003f06270 */
[----:B-1----:R-:W-:Y:S01]  /*1dd0*/  VIADD R2, R2, 0xd0 ;  /* 0x000000d002027836 */ /* 0x002fe20000000000 */
[----:B------:R-:W-:Y:S01]  /*1de0*/  @!PT LDS RZ, [RZ] ;  /* 0x00000000fffff984 */ /* 0x000fe20000000800 */
[----:B------:R-:W-:Y:S01]  /*1df0*/  @!PT LDS RZ, [RZ] ;  /* 0x00000000fffff984 */ /* 0x000fe20000000800 */
[----:B------:R-:W-:Y:S01]  /*1e00*/  @!PT LDS RZ, [RZ] ;  /* 0x00000000fffff984 */ /* 0x000fe20000000800 */
[----:B------:R-:W-:Y:S01]  /*1e10*/  @!PT LDS RZ, [RZ] ;  /* 0x00000000fffff984 */ /* 0x000fe20000000800 */
[----:B------:R1:W-:Y:S06]  /*1e20*/  MEMBAR.ALL.CTA ;  /* 0x0000000000007992 */ /* 0x0003ec0000008000 */
[----:B-1----:R-:W1:Y:S01]  /*1e30*/  FENCE.VIEW.ASYNC.S ;  /* 0x00000000000073c6 */ /* 0x002e620000000000 */
[----:B------:R-:W-:-:S04]  /*1e40*/  PRMT R2, RZ, 0x654, R2 ;  /* 0x00000654ff027816 */ /* 0x000fc80000000002 */
[----:B-1----:R1:W-:Y:S01]  /*1e50*/  SYNCS.ARRIVE.TRANS64.RED.A1T0 RZ, [R2+URZ], RZ ;  /* 0x000000ff02ff79a7 */ /* 0x0023e200081004ff */
[----:B--2---:R-:W-:-:S13]  /*1e60*/  LOP3.LUT P2, RZ, R6, 0x1, RZ, 0xc0, !PT ;  /* 0x0000000106ff7812 */ /* 0x004fda000784c0ff */
[----:B------:R-:W-:Y:S01]  /*1e70*/  @P2 SHF.R.U32.HI R3, RZ, 0x10, R5 ;  /* 0x00000010ff032819 */ /* 0x000fe20000011605 */
[----:B------:R-:W-:Y:S01]  /*1e80*/  VOTEU.ANY UP0, P2 ;  /* 0x0000000000ff7886 */ /* 0x000fe20001000100 */
[----:B------:R-:W-:Y:S02]  /*1e90*/  @P2 MOV R13, R4 ;  /* 0x00000004000d2202 */ /* 0x000fe40000000f00 */
[----:B------:R-:W-:Y:S02]  /*1ea0*/  @P2 R2UR.BROADCAST UR5, R3 ;  /* 0x00000000030522ca */ /* 0x000fe400008e0000 */
[----:B------:R-:W-:-:S11]  /*1eb0*/  @P2 LOP3.LUT R11, R5, 0xffff, RZ, 0xc0, !PT ;  /* 0x0000ffff050b2812 */ /* 0x000fd600078ec0ff */
[----:B------:R-:W-:Y:S01]  /*1ec0*/  @UP0 UMOV UR36, UR5 ;  /* 0x0000000500240c82 */ /* 0x000fe20008000000 */
[----:B-1----:R-:W-:Y:S05]  /*1ed0*/  @!P0 BRA `(.L_x_34) ;  /* 0x0000000000b88947 */ /* 0x002fea0003800000 */
[----:B------:R-:W4:Y:S01]  /*1ee0*/  LDC.64 R4, c[0x0][0xb18] ;  /* 0x0002c600ff047b82 */ /* 0x000f220000000a00 */
[----:B------:R-:W-:-:S07]  /*1ef0*/  ISETP.NE.AND P3, PT, R60, 0x1, PT ;  /* 0x000000013c00780c */ /* 0x000fce0003f65270 */
[----:B------:R-:W1:Y:S08]  /*1f00*/  LDC.64 R6, c[0x0][0xb10] ;  /* 0x0002c400ff067b82 */ /* 0x000e700000000a00 */
[----:B------:R-:W2:Y:S08]  /*1f10*/  LDC R16, c[0x0][0xb20] ;  /* 0x0002c800ff107b82 */ /* 0x000eb00000000800 */
[----:B------:R-:W3:Y:S01]  /*1f20*/  LDC R18, c[0x0][0xb0c] ;  /* 0x0002c300ff127b82 */ /* 0x000ee20000000800 */
[----:B----4-:R-:W-:Y:S01]  /*1f30*/  IMAD.HI.U32 R17, R0, R5, RZ ;  /* 0x0000000500117227 */ /* 0x010fe200078e00ff */
[----:B------:R-:W-:-:S03]  /*1f40*/  ISETP.NE.AND P0, PT, R4, 0x1, PT ;  /* 0x000000010400780c */ /* 0x000fc60003f05270 */
[----:B------:R-:W-:-:S03]  /*1f50*/  IMAD.HI.U32 R5, R11, R5, RZ ;  /* 0x000000050b057227 */ /* 0x000fc600078e00ff */
[----:B------:R-:W4:Y:S01]  /*1f60*/  LDC.64 R2, c[0x0][0xb28] ;  /* 0x0002ca00ff027b82 */ /* 0x000f220000000a00 */
[----:B-1----:R-:W-:-:S04]  /*1f70*/  IMAD.HI.U32 R20, R9, R6, RZ ;  /* 0x0000000609147227 */ /* 0x002fc800078e00ff */
[----:B------:R-:W-:Y:S01]  /*1f80*/  IMAD.HI.U32 R22, R13, R6, RZ ;  /* 0x000000060d167227 */ /* 0x000fe200078e00ff */
[----:B------:R-:W-:Y:S02]  /*1f90*/  SHF.R.U32.HI R20, RZ, R7, R20 ;  /* 0x00000007ff147219 */ /* 0x000fe40000011614 */
[-C--:B--2---:R-:W-:Y:S02]  /*1fa0*/  SHF.R.U32.HI R17, RZ, R16.reuse, R17 ;  /* 0x00000010ff117219 */ /* 0x084fe40000011611 */
[----:B------:R-:W-:Y:S02]  /*1fb0*/  SHF.R.U32.HI R16, RZ, R16, R5 ;  /* 0x00000010ff107219 */ /* 0x000fe40000011605 */
[----:B------:R-:W-:Y:S02]  /*1fc0*/  SEL R17, R0, R17, !P0 ;  /* 0x0000001100117207 */ /* 0x000fe40004000000 */
[----:B------:R-:W-:Y:S02]  /*1fd0*/  SHF.R.U32.HI R22, RZ, R7, R22 ;  /* 0x00000007ff167219 */ /* 0x000fe40000011616 */
[----:B---3--:R-:W-:-:S02]  /*1fe0*/  ISETP.NE.AND P1, PT, R18, 0x1, PT ;  /* 0x000000011200780c */ /* 0x008fc40003f25270 */
[----:B------:R-:W-:Y:S02]  /*1ff0*/  SEL R5, R11, R16, !P0 ;  /* 0x000000100b057207 */ /* 0x000fe40004000000 */
[----:B------:R-:W-:Y:S02]  /*2000*/  SEL R19, R9, R20, !P1 ;  /* 0x0000001409137207 */ /* 0x000fe40004800000 */
[----:B------:R-:W-:Y:S01]  /*2010*/  SEL R7, R13, R22, !P1 ;  /* 0x000000160d077207 */ /* 0x000fe20004800000 */
[----:B----4-:R-:W-:-:S04]  /*2020*/  IMAD.HI.U32 R20, R17, R2, RZ ;  /* 0x0000000211147227 */ /* 0x010fc800078e00ff */
        /* <DEDUP_REMOVED lines=10> */
[----:B------:R-:W-:-:S04]  /*20d0*/  @!P0 IMAD.HI.U32 R16, R7, R2, RZ ;  /* 0x0000000207108227 */ /* 0x000fc800078e00ff */
[----:B------:R-:W-:Y:S01]  /*20e0*/  IMAD.MOV R2, RZ, RZ, -R6 ;  /* 0x000000ffff027224 */ /* 0x000fe200078e0a06 */
[----:B------:R-:W-:-:S03]  /*20f0*/  @!P0 SHF.R.U32.HI R16, RZ, R3, R16 ;  /* 0x00000003ff108219 */ /* 0x000fc60000011610 */
[----:B------:R-:W-:Y:S01]  /*2100*/  IMAD R2, R60, R2, R5 ;  /* 0x000000023c027224 */ /* 0x000fe200078e0205 */
        /* <DEDUP_REMOVED lines=11> */
.L_x_34:
[----:B------:R-:W1:Y:S02]  /*21c0*/  LDCU UR5, c[0x0][0xb30] ;  /* 0x00016600ff0577ac */ /* 0x000e640008000800 */
[----:B-1----:R-:W-:-:S09]  /*21d0*/  UISETP.NE.AND UP0, UPT, UR5, 0x1, UPT ;  /* 0x000000010500788c */ /* 0x002fd2000bf05270 */
[----:B------:R-:W-:Y:S05]  /*21e0*/  BRA.U UP0, `(.L_x_35) ;  /* 0x0000000100407547 */ /* 0x000fea000b800000 */
[----:B------:R-:W1:Y:S08]  /*21f0*/  LDC.64 R4, c[0x0][0xb10] ;  /* 0x0002c400ff047b82 */ /* 0x000e700000000a00 */
[----:B------:R-:W2:Y:S08]  /*2200*/  LDC.64 R2, c[0x0][0xb18] ;  /* 0x0002c600ff027b82 */ /* 0x000eb00000000a00 */
[----:B------:R-:W3:Y:S08]  /*2210*/  LDC R6, c[0x0][0xb20] ;  /* 0x0002c800ff067b82 */ /* 0x000ef00000000800 */
[----:B------:R-:W4:Y:S01]  /*2220*/  LDC R16, c[0x0][0xb0c] ;  /* 0x0002c300ff107b82 */ /* 0x000f220000000800 */
[----:B-1----:R-:W-:-:S05]  /*2230*/  IMAD.HI.U32 R4, R13, R4, RZ ;  /* 0x000000040d047227 */ /* 0x002fca00078e00ff */
[----:B------:R-:W-:Y:S01]  /*2240*/  SHF.R.U32.HI R4, RZ, R5, R4 ;  /* 0x00000005ff047219 */ /* 0x000fe20000011604 */
[----:B--2---:R-:W-:Y:S01]  /*2250*/  IMAD.HI.U32 R3, R11, R3, RZ ;  /* 0x000000030b037227 */ /* 0x004fe200078e00ff */
[----:B------:R-:W-:-:S04]  /*2260*/  ISETP.NE.AND P0, PT, R2, 0x1, PT ;  /* 0x000000010200780c */ /* 0x000fc80003f05270 */
[----:B---3--:R-:W-:-:S04]  /*2270*/  SHF.R.U32.HI R6, RZ, R6, R3 ;  /* 0x00000006ff067219 */ /* 0x008fc80000011603 */
[----:B------:R-:W-:Y:S02]  /*2280*/  SEL R3, R11, R6, !P0 ;  /* 0x000000060b037207 */ /* 0x000fe40004000000 */
[----:B----4-:R-:W-:-:S04]  /*2290*/  ISETP.NE.AND P1, PT, R16, 0x1, PT ;  /* 0x000000011000780c */ /* 0x010fc80003f25270 */
[----:B------:R-:W-:-:S05]  /*22a0*/  SEL R4, R13, R4, !P1 ;  /* 0x000000040d047207 */ /* 0x000fca0004800000 */
[----:B------:R-:W-:Y:S02]  /*22b0*/  IMAD.IADD R5, R3, 0x1, -R4 ;  /* 0x0000000103057824 */ /* 0x000fe400078e0a04 */
[----:B------:R-:W-:Y:S02]  /*22c0*/  IMAD.IADD R3, R4, 0x1, -R3 ;  /* 0x0000000104037824 */ /* 0x000fe400078e0a03 */
[----:B------:R-:W-:Y:S02]  /*22d0*/  IMAD R13, R5, R16, R13 ;  /* 0x00000010050d7224 */ /* 0x000fe400078e020d */
[----:B------:R-:W-:-:S07]  /*22e0*/  IMAD R11, R3, R2, R11 ;  /* 0x00000002030b7224 */ /* 0x000fce00078e020b */
.L_x_35:
[----:B------:R-:W-:Y:S01]  /*22f0*/  VIADD R14, R14, 0x1 ;  /* 0x000000010e0e7836 */ /* 0x000fe20000000000 */
[----:B------:R-:W-:Y:S01]  /*2300*/  PLOP3.LUT P1, PT, PT, PT, PT, 0x80, 0x8 ;  /* 0x000000000008781c */ /* 0x000fe20003f2f070 */
[----:B------:R-:W-:Y:S02]  /*2310*/  IMAD.IADD R139, R13, 0x1, R138 ;  /* 0x000000010d8b7824 */ /* 0x000fe400078e028a */
[----:B------:R-:W-:Y:S01]  /*2320*/  IMAD.IADD R137, R11, 0x1, R136 ;  /* 0x000000010b897824 */ /* 0x000fe200078e0288 */
[----:B------:R-:W-:-:S04]  /*2330*/  ISETP.NE.AND P0, PT, R14, 0x2, PT ;  /* 0x000000020e00780c */ /* 0x000fc80003f05270 */
[----:B------:R-:W-:Y:S02]  /*2340*/  SEL R3, RZ, 0x1, P0 ;  /* 0x00000001ff037807 */ /* 0x000fe40000000000 */
[----:B------:R-:W-:Y:S02]  /*2350*/  SEL R14, R14, RZ, P0 ;  /* 0x000000ff0e0e7207 */ /* 0x000fe40000000000 */
[----:B------:R-:W-:Y:S01]  /*2360*/  LOP3.LUT R12, R12, R3, RZ, 0x3c, !PT ;  /* 0x000000030c0c7212 */ /* 0x000fe200078e3cff */
[----:B------:R-:W-:Y:S06]  /*2370*/  @P2 BRA `(.L_x_36) ;  /* 0xfffffff000982947 */ /* 0x000fec000383ffff */
[----:B------:R-:W-:Y:S01]  /*2380*/  UIADD3 UR4, UPT, UPT, UR4, 0x50, URZ ;  /* 0x0000005004047890 */ /* 0x000fe2000fffe0ff */
[----:B------:R-:W-:-:S03]  /*2390*/  SHF.L.U32 R3, R15, 0x1f, RZ ;  /* 0x0000001f0f037819 */ /* 0x000fc600000006ff */
[----:B------:R-:W-:-:S09]  /*23a0*/  ULEA UR5, UR13, UR4, 0x3 ;  /* 0x000000040d057291 */ /* 0x000fd2000f8e18ff */
[----:B------:R-:W1:Y:S02]  /*23b0*/  SYNCS.PHASECHK.TRANS64.TRYWAIT P0, [UR5], R3 ;  /* 0x00000003ff0075a7 */ /* 0x000e640008001105 */
[----:B-1----:R-:W-:Y:S05]  /*23c0*/  @!P0 BRA `(.L_x_37) ;  /* 0x0000004c00248947 */ /* 0x002fea0003800000 */
.L_x_109:
[----:B------:R-:W-:-:S04]  /*23d0*/  UIADD3 UR6, UPT, UPT, UR13, 0x1, URZ ;  /* 0x000000010d067890 */ /* 0x000fc8000fffe0ff */
[----:B------:R-:W-:-:S04]  /*23e0*/  UISETP.NE.AND UP0, UPT, UR6, 0xa, UPT ;  /* 0x0000000a0600788c */ /* 0x000fc8000bf05270 */
[----:B------:R-:W-:Y:S02]  /*23f0*/  USEL UR7, URZ, 0x1, UP0 ;  /* 0x00000001ff077887 */ /* 0x000fe40008000000 */
[----:B------:R-:W-:-:S04]  /*2400*/  USEL UR6, UR6, URZ, UP0 ;  /* 0x000000ff06067287 */ /* 0x000fc80008000000 */
[----:B------:R-:W-:Y:S01]  /*2410*/  ULEA UR5, UR6, UR4, 0x3 ;  /* 0x0000000406057291 */ /* 0x000fe2000f8e18ff */
[----:B------:R-:W-:-:S04]  /*2420*/  LOP3.LUT R2, R15, UR7, RZ, 0x3c, !PT ;  /* 0x000000070f027c12 */ /* 0x000fc8000f8e3cff */
[----:B-1----:R-:W-:-:S04]  /*2430*/  SHF.L.U32 R3, R2, 0x1f, RZ ;  /* 0x0000001f02037819 */ /* 0x002fc800000006ff */
[----:B------:R-:W1:Y:S02]  /*2440*/  SYNCS.PHASECHK.TRANS64.TRYWAIT P0, [UR5], R3 ;  /* 0x00000003ff0075a7 */ /* 0x000e640008001105 */
[----:B-1----:R-:W-:Y:S05]  /*2450*/  @!P0 BRA `(.L_x_38) ;  /* 0x0000004c00188947 */ /* 0x002fea0003800000 */
.L_x_111:
        /* <DEDUP_REMOVED lines=9> */
.L_x_113:
        /* <DEDUP_REMOVED lines=9> */
.L_x_115:
        /* <DEDUP_REMOVED lines=9> */
.L_x_117:
        /* <DEDUP_REMOVED lines=9> */
.L_x_119:
        /* <DEDUP_REMOVED lines=9> */
.L_x_121:
        /* <DEDUP_REMOVED lines=9> */
.L_x_123:
        /* <DEDUP_REMOVED lines=9> */
.L_x_125:
[----:B------:R-:W-:-:S04]  /*2850*/  UIADD3 UR6, UPT, UPT, UR6, 0x1, URZ ;  /* 0x0000000106067890 */ /* 0x000fc8000fffe0ff */
[----:B------:R-:W-:-:S04]  /*2860*/  UISETP.NE.AND UP0, UPT, UR6, 0xa, UPT ;  /* 0x0000000a0600788c */ /* 0x000fc8000bf05270 */
[----:B------:R-:W-:Y:S02]  /*2870*/  USEL UR5, URZ, 0x1, UP0 ;  /* 0x00000001ff057887 */ /* 0x000fe40008000000 */
[----:B------:R-:W-:-:S04]  /*2880*/  USEL UR6, UR6, URZ, UP0 ;  /* 0x000000ff06067287 */ /* 0x000fc80008000000 */
[----:B------:R-:W-:Y:S01]  /*2890*/  ULEA UR6, UR6, UR4, 0x3 ;  /* 0x0000000406067291 */ /* 0x000fe2000f8e18ff */
[----:B-1----:R-:W-:-:S04]  /*28a0*/  LOP3.LUT R3, R2, UR5, RZ, 0x3c, !PT ;  /* 0x0000000502037c12 */ /* 0x002fc8000f8e3cff */
[----:B------:R-:W-:Y:S01]  /*28b0*/  SHF.L.U32 R3, R3, 0x1f, RZ ;  /* 0x0000001f03037819 */ /* 0x000fe200000006ff */
[----:B----4-:R-:W-:-:S07]  /*28c0*/  IMAD.U32 R0, RZ, RZ, UR6 ;  /* 0x00000006ff007e24 */ /* 0x010fce000f8e00ff */
.L_x_46:
[----:B-1----:R1:W2:Y:S02]  /*28d0*/  SYNCS.PHASECHK.TRANS64.TRYWAIT P0, [R0+URZ], R3 ;  /* 0x00000003000075a7 */ /* 0x0022a400080011ff */
[----:B--2---:R-:W-:Y:S05]  /*28e0*/  @!P0 NANOSLEEP.SYNCS 0x989680 ;  /* 0x009896800000895d */ /* 0x004fea0003900000 */
[----:B------:R-:W2:Y:S02]  /*28f0*/  @!P0 SYNCS.PHASECHK.TRANS64 P0, [R0+URZ], R3 ;  /* 0x00000003000085a7 */ /* 0x000ea400080010ff */
[----:B--2---:R-:W-:Y:S05]  /*2900*/  @P0 EXIT ;  /* 0x000000000000094d */ /* 0x004fea0003800000 */
[----:B------:R-:W-:Y:S05]  /*2910*/  BRA `(.L_x_46) ;  /* 0xfffffffc00ec7947 */ /* 0x000fea000383ffff */
.L_x_18:
[----:B------:R-:W-:-:S04]  /*2920*/  UISETP.NE.AND UP1, UPT, UR37, URZ, UPT ;  /* 0x000000ff2500728c */ /* 0x000fc8000bf25270 */
[----:B------:R-:W-:-:S09]  /*2930*/  UISETP.NE.OR UP1, UPT, UR8, 0x1, UP1 ;  /* 0x000000010800788c */ /* 0x000fd20008f25670 */
[----:B------:R-:W-:Y:S05]  /*2940*/  BRA.U UP1, `(.L_x_47) ;  /* 0x0000000501487547 */ /* 0x000fea000b800000 */
[----:B------:R-:W-:Y:S01]  /*2950*/  ISETP.NE.AND P2, PT, R2, RZ, PT ;  /* 0x000000ff0200720c */ /* 0x000fe20003f45270 */
[----:B------:R-:W-:Y:S01]  /*2960*/  IMAD.MOV.U32 R12, RZ, RZ, 0x1 ;  /* 0x00000001ff0c7424 */ /* 0x000fe200078e00ff */
[----:B------:R-:W-:Y:S02]  /*2970*/  CS2R R10, SRZ ;  /* 0x00000000000a7805 */ /* 0x000fe4000001ff00 */
[----:B------:R-:W-:Y:S01]  /*2980*/  CS2R R8, SRZ ;  /* 0x0000000000087805 */ /* 0x000fe2000001ff00 */
[----:B------:R-:W-:Y:S01]  /*2990*/  UMOV UR4, 0x400 ;  /* 0x0000040000047882 */ /* 0x000fe20000000000 */
[----:B------:R-:W-:Y:S01]  /*29a0*/  UMOV UR6, URZ ;  /* 0x000000ff00067c82 */ /* 0x000fe20008000000 */
[----:B------:R-:W-:-:S12]  /*29b0*/  ULEA UR37, UR37, UR4, 0x18 ;  /* 0x0000000425257291 */ /* 0x000fd8000f8ec0ff */
.L_x_51:
[----:B------:R-:W-:Y:S02]  /*29c0*/  LEA R0, R8, UR37, 0x3 ;  /* 0x0000002508007c11 */ /* 0x000fe4000f8e18ff */
[----:B------:R-:W-:-:S03]  /*29d0*/  SHF.L.U32 R5, R9, 0x1f, RZ ;  /* 0x0000001f09057819 */ /* 0x000fc600000006ff */
[----:B------:R-:W-:Y:S01]  /*29e0*/  VIADD R4, R0, 0x130 ;  /* 0x0000013000047836 */ /* 0x000fe20000000000 */
[----:B------:R-:W1:Y:S02]  /*29f0*/  SYNCS.PHASECHK.TRANS64.TRYWAIT P0, [R0+URZ+0x120], R5 ;  /* 0x00012005000075a7 */ /* 0x000e6400080011ff */
[----:B-1----:R-:W-:Y:S05]  /*2a00*/  @!P0 BRA `(.L_x_48) ;  /* 0x00000048006c8947 */ /* 0x002fea0003800000 */
.L_x_126:
[----:B------:R-:W-:Y:S01]  /*2a10*/  ULEA UR5, UR6, UR37, 0x3 ;  /* 0x0000002506057291 */ /* 0x000fe2000f8e18ff */
[----:B------:R-:W-:Y:S02]  /*2a20*/  PRMT R4, RZ, 0x654, R4 ;  /* 0x00000654ff047816 */ /* 0x000fe40000000004 */
[----:B-1----:R-:W-:Y:S01]  /*2a30*/  SHF.L.U32 R5, R12, 0x1f, RZ ;  /* 0x0000001f0c057819 */ /* 0x002fe200000006ff */
[----:B------:R-:W-:Y:S01]  /*2a40*/  UIADD3 UR4, UPT, UPT, UR5, 0xc0, URZ ;  /* 0x000000c005047890 */ /* 0x000fe2000fffe0ff */
[----:B------:R1:W-:Y:S05]  /*2a50*/  SYNCS.ARRIVE.TRANS64.RED.A1T0 RZ, [R4+URZ], RZ ;  /* 0x000000ff04ff79a7 */ /* 0x0003ea00081004ff */
[----:B------:R-:W-:Y:S01]  /*2a60*/  IMAD.U32 R7, RZ, RZ, UR4 ;  /* 0x00000004ff077e24 */ /* 0x000fe2000f8e00ff */
[----:B------:R-:W2:Y:S04]  /*2a70*/  SYNCS.PHASECHK.TRANS64.TRYWAIT P0, [UR5+0xd0], R5 ;  /* 0x0000d005ff0075a7 */ /* 0x000ea80008001105 */
[----:B------:R-:W-:Y:S01]  /*2a80*/  PRMT R6, R2, 0x654, R7 ;  /* 0x0000065402067816 */ /* 0x000fe20000000007 */
[----:B-1----:R-:W-:Y:S01]  /*2a90*/  @!P2 IMAD.MOV.U32 R4, RZ, RZ, 0x10 ;  /* 0x00000010ff04a424 */ /* 0x002fe200078e00ff */
[----:B--2---:R-:W-:Y:S06]  /*2aa0*/  @!P0 BRA `(.L_x_49) ;  /* 0x0000004800588947 */ /* 0x004fec0003800000 */
.L_x_128:
[----:B------:R-:W-:Y:S01]  /*2ab0*/  ULEA UR4, UR6, UR37, 0x4 ;  /* 0x0000002506047291 */ /* 0x000fe2000f8e20ff */
[----:B------:R-:W-:Y:S01]  /*2ac0*/  SEL R3, R6, R3, !P2 ;  /* 0x0000000306037207 */ /* 0x000fe20005000000 */
[----:B------:R-:W-:Y:S01]  /*2ad0*/  UIADD3 UR5, UPT, UPT, UR5, 0xc0, URZ ;  /* 0x000000c005057890 */ /* 0x000fe2000fffe0ff */
[----:B-1----:R-:W-:Y:S01]  /*2ae0*/  LEA R0, R11, UR37, 0x3 ;  /* 0x000000250b007c11 */ /* 0x002fe2000f8e18ff */
[----:B------:R-:W-:Y:S01]  /*2af0*/  UIADD3 UR4, UPT, UPT, UR4, 0x150, URZ ;  /* 0x0000015004047890 */ /* 0x000fe2000fffe0ff */
[----:B------:R-:W-:Y:S01]  /*2b00*/  SHF.L.U32 R5, R10, 0x1f, RZ ;  /* 0x0000001f0a057819 */ /* 0x000fe200000006ff */
[----:B------:R1:W-:Y:S01]  /*2b10*/  @!P2 SYNCS.ARRIVE.TRANS64.RED RZ, [R3+URZ], R4 ;  /* 0x0000000403ffa9a7 */ /* 0x0003e200080004ff */
[----:B------:R-:W-:Y:S01]  /*2b20*/  UIADD3 UR6, UPT, UPT, UR6, 0x1, URZ ;  /* 0x0000000106067890 */ /* 0x000fe2000fffe0ff */
[----:B------:R-:W-:-:S03]  /*2b30*/  VIADD R8, R8, 0x1 ;  /* 0x0000000108087836 */ /* 0x000fc60000000000 */
[----:B------:R-:W-:Y:S02]  /*2b40*/  UISETP.NE.AND UP0, UPT, UR6, 0x2, UPT ;  /* 0x000000020600788c */ /* 0x000fe4000bf05270 */
[----:B------:R-:W-:Y:S06]  /*2b50*/  UGETNEXTWORKID.BROADCAST [UR4], [UR5] ;  /* 0x00000000040073ca */ /* 0x000fec0008000100 */
[----:B------:R-:W-:Y:S01]  /*2b60*/  USEL UR4, URZ, 0x1, UP0 ;  /* 0x00000001ff047887 */ /* 0x000fe20008000000 */
[----:B------:R-:W-:Y:S01]  /*2b70*/  ISETP.NE.AND P0, PT, R8, 0x2, PT ;  /* 0x000000020800780c */ /* 0x000fe20003f05270 */
[----:B------:R-:W-:Y:S01]  /*2b80*/  USEL UR6, UR6, URZ, UP0 ;  /* 0x000000ff06067287 */ /* 0x000fe20008000000 */
[----:B------:R-:W2:Y:S03]  /*2b90*/  SYNCS.PHASECHK.TRANS64.TRYWAIT P1, [R0+URZ+0xc0], R5 ;  /* 0x0000c005000075a7 */ /* 0x000ea600080211ff */
[----:B------:R-:W-:Y:S01]  /*2ba0*/  LOP3.LUT R12, R12, UR4, RZ, 0x3c, !PT ;  /* 0x000000040c0c7c12 */ /* 0x000fe2000f8e3cff */
[----:B-12---:R-:W-:Y:S07]  /*2bb0*/  @!P1 BRA `(.L_x_50) ;  /* 0x00000048002c9947 */ /* 0x006fee0003800000 */
.L_x_129:
[C---:B------:R-:W-:Y:S01]  /*2bc0*/  LEA R4, R11.reuse, UR37, 0x4 ;  /* 0x000000250b047c11 */ /* 0x040fe2000f8e20ff */
[----:B-1----:R-:W-:Y:S01]  /*2bd0*/  VIADD R0, R0, 0xd0 ;  /* 0x000000d000007836 */ /* 0x002fe20000000000 */
[----:B------:R-:W-:Y:S01]  /*2be0*/  SEL R8, R8, RZ, P0 ;  /* 0x000000ff08087207 */ /* 0x000fe20000000000 */
[----:B------:R-:W-:-:S03]  /*2bf0*/  VIADD R11, R11, 0x1 ;  /* 0x000000010b0b7836 */ /* 0x000fc60000000000 */
[----:B------:R-:W1:Y:S01]  /*2c00*/  LDS.128 R4, [R4+0x150] ;  /* 0x0001500004047984 */ /* 0x000e620000000c00 */
[----:B------:R-:W-:Y:S02]  /*2c10*/  PRMT R0, RZ, 0x654, R0 ;  /* 0x00000654ff007816 */ /* 0x000fe40000000000 */
[C---:B------:R-:W-:Y:S01]  /*2c20*/  ISETP.NE.AND P1, PT, R11.reuse, 0x2, PT ;  /* 0x000000020b00780c */ /* 0x040fe20003f25270 */
[----:B------:R-:W-:Y:S01]  /*2c30*/  @!PT LDS RZ, [RZ] ;  /* 0x00000000fffff984 */ /* 0x000fe20000000800 */
[----:B------:R-:W-:Y:S01]  /*2c40*/  @!PT LDS RZ, [RZ] ;  /* 0x00000000fffff984 */ /* 0x000fe20000000800 */
[----:B------:R-:W-:Y:S01]  /*2c50*/  @!PT LDS RZ, [RZ] ;  /* 0x00000000fffff984 */ /* 0x000fe20000000800 */
[----:B------:R-:W-:Y:S01]  /*2c60*/  @!PT LDS RZ, [RZ] ;  /* 0x00000000fffff984 */ /* 0x000fe20000000800 */
[----:B------:R2:W-:Y:S06]  /*2c70*/  MEMBAR.ALL.CTA ;  /* 0x0000000000007992 */ /* 0x0005ec0000008000 */
[----:B--2---:R-:W2:Y:S01]  /*2c80*/  FENCE.VIEW.ASYNC.S ;  /* 0x00000000000073c6 */ /* 0x004ea20000000000 */
[----:B------:R-:W-:Y:S01]  /*2c90*/  SEL R11, R11, RZ, P1 ;  /* 0x000000ff0b0b7207 */ /* 0x000fe20000800000 */
[----:B--2---:R2:W-:Y:S01]  /*2ca0*/  SYNCS.ARRIVE.TRANS64.RED.A1T0 RZ, [R0+URZ], RZ ;  /* 0x000000ff00ff79a7 */ /* 0x0045e200081004ff */
[----:B-1----:R-:W-:-:S02]  /*2cb0*/  LOP3.LUT P3, RZ, R6, 0x1, RZ, 0xc0, !PT ;  /* 0x0000000106ff7812 */ /* 0x002fc4000786c0ff */
[----:B------:R-:W-:-:S04]  /*2cc0*/  SEL R5, RZ, 0x1, P1 ;  /* 0x00000001ff057807 */ /* 0x000fc80000800000 */
[----:B------:R-:W-:Y:S02]  /*2cd0*/  LOP3.LUT R10, R10, R5, RZ, 0x3c, !PT ;  /* 0x000000050a0a7212 */ /* 0x000fe400078e3cff */
[----:B--2---:R-:W-:-:S04]  /*2ce0*/  SEL R0, RZ, 0x1, P0 ;  /* 0x00000001ff007807 */ /* 0x004fc80000000000 */
[----:B------:R-:W-:Y:S01]  /*2cf0*/  LOP3.LUT R9, R9, R0, RZ, 0x3c, !PT ;  /* 0x0000000009097212 */ /* 0x000fe200078e3cff */
[----:B------:R-:W-:Y:S06]  /*2d00*/  @P3 BRA `(.L_x_51) ;  /* 0xfffffffc002c3947 */ /* 0x000fec000383ffff */
[----:B------:R-:W-:Y:S01]  /*2d10*/  ULEA UR5, UR6, UR37, 0x3 ;  /* 0x0000002506057291 */ /* 0x000fe2000f8e18ff */
[----:B------:R-:W-:-:S08]  /*2d20*/  SHF.L.U32 R3, R12, 0x1f, RZ ;  /* 0x0000001f0c037819 */ /* 0x000fd000000006ff */
[----:B------:R-:W1:Y:S02]  /*2d30*/  SYNCS.PHASECHK.TRANS64 P0, [UR5+0xd0], R3 ;  /* 0x0000d003ff0075a7 */ /* 0x000e640008001005 */
[----:B-1----:R-:W-:Y:S05]  /*2d40*/  @P0 BRA `(.L_x_52) ;  /* 0x0000000000080947 */ /* 0x002fea0003800000 */
[----:B------:R-:W1:Y:S02]  /*2d50*/  SYNCS.PHASECHK.TRANS64.TRYWAIT P0, [UR5+0xd0], R3 ;  /* 0x0000d003ff0075a7 */ /* 0x000e640008001105 */
[----:B-1----:R-:W-:Y:S05]  /*2d60*/  @!P0 BRA `(.L_x_53) ;  /* 0x0000004400d48947 */ /* 0x002fea0003800000 */
.L_x_52:
[----:B------:R-:W-:-:S04]  /*2d70*/  UIADD3 UR4, UPT, UPT, UR6, 0x1, URZ ;  /* 0x0000000106047890 */ /* 0x000fc8000fffe0ff */
[----:B------:R-:W-:-:S04]  /*2d80*/  UISETP.NE.AND UP0, UPT, UR4, 0x2, UPT ;  /* 0x000000020400788c */ /* 0x000fc8000bf05270 */
[----:B------:R-:W-:Y:S02]  /*2d90*/  USEL UR7, URZ, 0x1, UP0 ;  /* 0x00000001ff077887 */ /* 0x000fe40008000000 */
[----:B------:R-:W-:-:S04]  /*2da0*/  USEL UR4, UR4, URZ, UP0 ;  /* 0x000000ff04047287 */ /* 0x000fc80008000000 */
[----:B------:R-:W-:Y:S01]  /*2db0*/  ULEA UR4, UR4, UR37, 0x3 ;  /* 0x0000002504047291 */ /* 0x000fe2000f8e18ff */
[----:B-1----:R-:W-:-:S04]  /*2dc0*/  LOP3.LUT R3, R12, UR7, RZ, 0x3c, !PT ;  /* 0x000000070c037c12 */ /* 0x002fc8000f8e3cff */
[----:B------:R-:W-:-:S04]  /*2dd0*/  SHF.L.U32 R0, R3, 0x1f, RZ ;  /* 0x0000001f03007819 */ /* 0x000fc800000006ff */
[----:B------:R-:W1:Y:S02]  /*2de0*/  SYNCS.PHASECHK.TRANS64 P0, [UR4+0xd0], R0 ;  /* 0x0000d000ff0075a7 */ /* 0x000e640008001004 */
[----:B-1----:R-:W-:Y:S05]  /*2df0*/  @P0 EXIT ;  /* 0x000000000000094d */ /* 0x002fea0003800000 */
[----:B------:R-:W-:Y:S02]  /*2e00*/  SHF.L.U32 R3, R3, 0x1f, RZ ;  /* 0x0000001f03037819 */ /* 0x000fe400000006ff */
[----:B------:R-:W-:-:S07]  /*2e10*/  MOV R0, UR4 ;  /* 0x0000000400007c02 */ /* 0x000fce0008000f00 */
.L_x_54:
[----:B-1----:R1:W2:Y:S02]  /*2e20*/  SYNCS.PHASECHK.TRANS64.TRYWAIT P0, [R0+URZ+0xd0], R3 ;  /* 0x0000d003000075a7 */ /* 0x0022a400080011ff */
[----:B--2---:R-:W-:Y:S05]  /*2e30*/  @!P0 NANOSLEEP.SYNCS 0x989680 ;  /* 0x009896800000895d */ /* 0x004fea0003900000 */
[----:B------:R-:W2:Y:S02]  /*2e40*/  @!P0 SYNCS.PHASECHK.TRANS64 P0, [R0+URZ+0xd0], R3 ;  /* 0x0000d003000085a7 */ /* 0x000ea400080010ff */
[----:B--2---:R-:W-:Y:S05]  /*2e50*/  @P0 EXIT ;  /* 0x000000000000094d */ /* 0x004fea0003800000 */
[----:B------:R-:W-:Y:S05]  /*2e60*/  BRA `(.L_x_54) ;  /* 0xfffffffc00ec7947 */ /* 0x000fea000383ffff */
.L_x_47:
[----:B------:R-:W-:-:S09]  /*2e70*/  UISETP.NE.AND UP1, UPT, UR8, URZ, UPT ;  /* 0x000000ff0800728c */ /* 0x000fd2000bf25270 */
[----:B------:R-:W-:Y:S05]  /*2e80*/  BRA.U UP1, `(.L_x_55) ;  /* 0x0000000d01c87547 */ /* 0x000fea000b800000 */
[----:B------:R-:W-:Y:S01]  /*2e90*/  UMOV UR4, 0x40 ;  /* 0x0000004000047882 */ /* 0x000fe20000000000 */
[----:B------:R-:W-:Y:S01]  /*2ea0*/  NOP ;  /* 0x0000000000007918 */ /* 0x000fe20000000000 */
[----:B------:R-:W-:Y:S01]  /*2eb0*/  ULEA UR4, UR37, UR4, 0x18 ;  /* 0x0000000425047291 */ /* 0x000fe2000f8ec0ff */
[----:B------:R-:W-:Y:S02]  /*2ec0*/  UMOV UR5, 0x400 ;  /* 0x0000040000057882 */ /* 0x000fe40000000000 */
[----:B------:R-:W-:-:S06]  /*2ed0*/  ULEA UR37, UR37, UR5, 0x18 ;  /* 0x0000000525257291 */ /* 0x000fcc000f8ec0ff */
[----:B------:R-:W1:Y:S02]  /*2ee0*/  LDS.U8 R0, [UR4+0x1c] ;  /* 0x00001c04ff007984 */ /* 0x000e640008000000 */
[----:B-1----:R-:W-:-:S13]  /*2ef0*/  ISETP.NE.AND P0, PT, R0, RZ, PT ;  /* 0x000000ff0000720c */ /* 0x002fda0003f05270 */
[----:B------:R-:W-:Y:S05]  /*2f00*/  @P0 BRA `(.L_x_56) ;  /* 0x0000000000580947 */ /* 0x000fea0003800000 */
[----:B------:R-:W-:-:S13]  /*2f10*/  ELECT P0, URZ, PT ;  /* 0x0000000000ff782f */ /* 0x000fda0003800000 */
[----:B------:R-:W-:Y:S05]  /*2f20*/  @!P0 BRA `(.L_x_57) ;  /* 0x0000000000608947 */ /* 0x000fea0003800000 */
[----:B------:R-:W-:Y:S01]  /*2f30*/  UMOV UR5, 0x10 ;  /* 0x0000001000057882 */ /* 0x000fe20000000000 */
[----:B------:R-:W-:Y:S01]  /*2f40*/  HFMA2 R0, -RZ, RZ, 0, 5.9604644775390625e-08 ;  /* 0x00000001ff007431 */ /* 0x000fe200000001ff */
[----:B------:R-:W-:-:S03]  /*2f50*/  MOV R2, 0xffff ;  /* 0x0000ffff00027802 */ /* 0x000fc60000000f00 */
[----:B------:R-:W-:Y:S04]  /*2f60*/  DEPBAR.LE SB1, 0x36 ;  /* 0x00009d800000791a */ /* 0x000fe80000000000 */
[----:B------:R-:W1:Y:S02]  /*2f70*/  UTCATOMSWS.FIND_AND_SET.ALIGN UP0, UR5, UR5 ;  /* 0x00000005000575e3 */ /* 0x000e640008000800 */
[----:B-1----:R-:W-:Y:S01]  /*2f80*/  MOV R3, UR5 ;  /* 0x0000000500037c02 */ /* 0x002fe20008000f00 */
[----:B------:R-:W-:Y:S06]  /*2f90*/  BRA.U UP0, `(.L_x_58) ;  /* 0x0000000100187547 */ /* 0x000fec000b800000 */
.L_x_59:
[----:B------:R-:W-:Y:S05]  /*2fa0*/  NANOSLEEP 0x64 ;  /* 0x000000640000795d */ /* 0x000fea0003800000 */
[----:B------:R-:W-:-:S05]  /*2fb0*/  UMOV UR5, 0x10 ;  /* 0x0000001000057882 */ /* 0x000fca0000000000 */
[----:B------:R-:W-:Y:S04]  /*2fc0*/  DEPBAR.LE SB1, 0x36 ;  /* 0x00009d800000791a */ /* 0x000fe80000000000 */
[----:B------:R-:W1:Y:S02]  /*2fd0*/  UTCATOMSWS.FIND_AND_SET.ALIGN UP0, UR5, UR5 ;  /* 0x00000005000575e3 */ /* 0x000e640008000800 */
[----:B-1----:R-:W-:Y:S01]  /*2fe0*/  MOV R3, UR5 ;  /* 0x0000000500037c02 */ /* 0x002fe20008000f00 */
[----:B------:R-:W-:Y:S05]  /*2ff0*/  BRA.U !UP0, `(.L_x_59) ;  /* 0xfffffffd08e87547 */ /* 0x000fea000b83ffff */
.L_x_58:
[-C--:B------:R-:W-:Y:S02]  /*3000*/  SHF.L.U32 R2, R2, R3.reuse, RZ ;  /* 0x0000000302027219 */ /* 0x080fe400000006ff */
[----:B------:R-:W-:Y:S01]  /*3010*/  SHF.L.U32 R0, R0, R3, RZ ;  /* 0x0000000300007219 */ /* 0x000fe200000006ff */
[----:B------:R-:W-:Y:S02]  /*3020*/  IMAD.SHL.U32 R3, R3, 0x20, RZ ;  /* 0x0000002003037824 */ /* 0x000fe400078e00ff */
[----:B------:R1:W-:Y:S04]  /*3030*/  ATOMS.OR RZ, [UR4+0x14], R2 ;  /* 0x00001402ffff798c */ /* 0x0003e8000b000004 */
[----:B------:R1:W-:Y:S04]  /*3040*/  ATOMS.OR RZ, [UR4+0x18], R0 ;  /* 0x00001800ffff798c */ /* 0x0003e8000b000004 */
[----:B------:R1:W-:Y:S01]  /*3050*/  STS [UR37+0x170], R3 ;  /* 0x00017003ff007988 */ /* 0x0003e20008000825 */
[----:B------:R-:W-:Y:S05]  /*3060*/  BRA `(.L_x_57) ;  /* 0x0000000000107947 */ /* 0x000fea0003800000 */
.L_x_56:
[----:B------:R-:W-:Y:S02]  /*3070*/  MOV R0, 0xffffffff ;  /* 0xffffffff00007802 */ /* 0x000fe40000000f00 */
[----:B------:R-:W-:-:S03]  /*3080*/  MOV R2, 0x30b0 ;  /* 0x000030b000027802 */ /* 0x000fc60000000f00 */
[----:B------:R1:W-:Y:S04]  /*3090*/  STS [UR37+0x170], R0 ;  /* 0x00017000ff007988 */ /* 0x0003e80008000825 */
[----:B-1-3-5:R-:W-:Y:S05]  /*30a0*/  CALL.REL.NOINC `($__internal_1_$__cuda_sm10x_tcgen05_guardrail_trap_phase_invalid_during_alloc) ;  /* 0x0000004800507944 */ /* 0x02afea0003c00000 */
.L_x_57:
[----:B------:R-:W-:Y:S05]  /*30b0*/  WARPSYNC.ALL ;  /* 0x0000000000007948 */ /* 0x000fea0003800000 */
[----:B------:R-:W2:Y:S01]  /*30c0*/  S2UR UR9, SR_CgaCtaId ;  /* 0x00000000000979c3 */ /* 0x000ea20000008800 */
[----:B------:R-:W-:Y:S01]  /*30d0*/  UMOV UR4, 0x400 ;  /* 0x0000040000047882 */ /* 0x000fe20000000000 */
[----:B------:R-:W-:-:S06]  /*30e0*/  NOP ;  /* 0x0000000000007918 */ /* 0x000fcc0000000000 */
[----:B------:R-:W-:Y:S06]  /*30f0*/  BAR.ARV 0x6, 0xa0 ;  /* 0x0182800000007b1d */ /* 0x000fec0000002000 */
[----:B------:R-:W4:Y:S01]  /*3100*/  LDCU UR5, c[0x0][0x38c] ;  /* 0x00007180ff0577ac */ /* 0x000f220008000800 */
[----:B------:R-:W-:Y:S01]  /*3110*/  IMAD.MOV.U32 R11, RZ, RZ, 0x1 ;  /* 0x00000001ff0b7424 */ /* 0x000fe200078e00ff */
[----:B------:R-:W-:Y:S01]  /*3120*/  CS2R R8, SRZ ;  /* 0x0000000000087805 */ /* 0x000fe2000001ff00 */
[----:B------:R-:W-:Y:S01]  /*3130*/  IMAD.MOV.U32 R10, RZ, RZ, RZ ;  /* 0x000000ffff0a7224 */ /* 0x000fe200078e00ff */
[----:B------:R-:W-:Y:S01]  /*3140*/  UMOV UR12, URZ ;  /* 0x000000ff000c7c82 */ /* 0x000fe20008000000 */
[----:B------:R-:W-:Y:S01]  /*3150*/  UMOV UR11, URZ ;  /* 0x000000ff000b7c82 */ /* 0x000fe20008000000 */
[----:B------:R-:W-:Y:S01]  /*3160*/  UMOV UR22, 0x0 ;  /* 0x0000000000167882 */ /* 0x000fe20000000000 */
[----:B------:R-:W-:Y:S01]  /*3170*/  UMOV UR23, 0x41804a0 ;  /* 0x041804a000177882 */ /* 0x000fe20000000000 */
[----:B------:R-:W-:Y:S01]  /*3180*/  UMOV UR20, 0x0 ;  /* 0x0000000000147882 */ /* 0x000fe20000000000 */
[----:B------:R-:W-:Y:S01]  /*3190*/  UMOV UR21, 0x41804a0 ;  /* 0x041804a000157882 */ /* 0x000fe20000000000 */
[----:B--2---:R-:W-:Y:S01]  /*31a0*/  ULEA UR9, UR9, UR4, 0x18 ;  /* 0x0000000409097291 */ /* 0x004fe2000f8ec0ff */
[----:B------:R-:W2:Y:S03]  /*31b0*/  LDCU UR4, c[0x0][0x38c] ;  /* 0x00007180ff0477ac */ /* 0x000ea60008000800 */
[----:B------:R-:W-:-:S02]  /*31c0*/  UIADD3 UR10, UPT, UPT, UR9, 0x3300, URZ ;  /* 0x00003300090a7890 */ /* 0x000fc4000fffe0ff */
[----:B----4-:R-:W-:-:S03]  /*31d0*/  UISETP.GE.AND UP3, UPT, UR5, 0x1, UPT ;  /* 0x000000010500788c */ /* 0x010fc6000bf66270 */
[----:B-1----:R-:W1:Y:S01]  /*31e0*/  LDS R0, [UR9+0x170] ;  /* 0x00017009ff007984 */ /* 0x002e620008000800 */
[----:B------:R-:W-:Y:S01]  /*31f0*/  USHF.R.U32.HI UR10, URZ, 0x4, UR10 ;  /* 0x00000004ff0a7899 */ /* 0x000fe2000801160a */
[----:B------:R-:W-:Y:S01]  /*3200*/  UMOV UR26, 0x0 ;  /* 0x00000000001a7882 */ /* 0x000fe20000000000 */
[----:B------:R-:W-:Y:S02]  /*3210*/  UMOV UR27, 0x41804a0 ;  /* 0x041804a0001b7882 */ /* 0x000fe40000000000 */
[----:B------:R-:W-:Y:S01]  /*3220*/  ULOP3.LUT UR10, UR10, 0x3fff, URZ, 0xc0, !UPT ;  /* 0x00003fff0a0a7892 */ /* 0x000fe2000f8ec0ff */
[----:B------:R-:W-:Y:S01]  /*3230*/  UMOV UR24, 0x0 ;  /* 0x0000000000187882 */ /* 0x000fe20000000000 */
[----:B------:R-:W-:Y:S02]  /*3240*/  UMOV UR25, 0x41804a0 ;  /* 0x041804a000197882 */ /* 0x000fe40000000000 */
[----:B------:R-:W-:Y:S02]  /*3250*/  ULOP3.LUT UR10, UR10, 0x10000, URZ, 0xfc, !UPT ;  /* 0x000100000a0a7892 */ /* 0x000fe4000f8efcff */
[----:B--2---:R-:W-:-:S04]  /*3260*/  UIADD3 UR4, UPT, UPT, UR4, 0x7f, URZ ;  /* 0x0000007f04047890 */ /* 0x004fc8000fffe0ff */
[----:B------:R-:W-:-:S04]  /*3270*/  USHF.R.S32.HI UR8, URZ, 0x1f, UR4 ;  /* 0x0000001fff087899 */ /* 0x000fc80008011404 */
[----:B------:R-:W-:Y:S02]  /*3280*/  ULEA.HI UR8, UR8, UR4, URZ, 0x7 ;  /* 0x0000000408087291 */ /* 0x000fe4000f8f38ff */
[----:B------:R-:W-:Y:S02]  /*3290*/  UIADD3 UR4, UPT, UPT, UR9, 0x17300, URZ ;  /* 0x0001730009047890 */ /* 0x000fe4000fffe0ff */
[----:B------:R-:W-:Y:S02]  /*32a0*/  USHF.R.S32.HI UR8, URZ, 0x7, UR8 ;  /* 0x00000007ff087899 */ /* 0x000fe40008011408 */
[----:B------:R-:W-:Y:S02]  /*32b0*/  USHF.R.U32.HI UR4, URZ, 0x4, UR4 ;  /* 0x00000004ff047899 */ /* 0x000fe40008011604 */
[----:B------:R-:W-:Y:S02]  /*32c0*/  UISETP.LT.AND UP0, UPT, UR8, 0x1, UPT ;  /* 0x000000010800788c */ /* 0x000fe4000bf01270 */
[----:B------:R-:W-:-:S02]  /*32d0*/  ULOP3.LUT UR4, UR4, 0x3fff, URZ, 0xc0, !UPT ;  /* 0x00003fff04047892 */ /* 0x000fc4000f8ec0ff */
[----:B------:R-:W-:Y:S02]  /*32e0*/  USEL UR16, UR8, 0x1, !UP0 ;  /* 0x0000000108107887 */ /* 0x000fe4000c000000 */
[----:B------:R-:W-:Y:S02]  /*32f0*/  ULOP3.LUT UR4, UR4, 0x10000, URZ, 0xfc, !UPT ;  /* 0x0001000004047892 */ /* 0x000fe4000f8efcff */
[----:B------:R-:W-:Y:S01]  /*3300*/  UIADD3 UR16, UPT, UPT, -UR16, URZ, URZ ;  /* 0x000000ff10107290 */ /* 0x000fe2000fffe1ff */
[----:B-1----:R-:W-:-:S15]  /*3310*/  R2UR UR13, R0 ;  /* 0x00000000000d72ca */ /* 0x002fde00000e0000 */
.L_x_66:
[----:B------:R-:W-:Y:S02]  /*3320*/  LEA R0, R10, UR9, 0x3 ;  /* 0x000000090a007c11 */ /* 0x000fe4000f8e18ff */
[----:B------:R-:W-:Y:S02]  /*3330*/  SHF.L.U32 R5, R9, 0x1f, RZ ;  /* 0x0000001f09057819 */ /* 0x000fe400000006ff */
[----:B------:R-:W-:Y:S01]  /*3340*/  PLOP3.LUT P0, PT, PT, PT, UP3, 0x80, 0x8 ;  /* 0x000000000008781c */ /* 0x000fe20003f0f038 */
[----:B------:R-:W-:Y:S01]  /*3350*/  VIADD R3, R0, 0xd0 ;  /* 0x000000d000037836 */ /* 0x000fe20000000000 */
[----:B-1----:R-:W1:Y:S02]  /*3360*/  SYNCS.PHASECHK.TRANS64.TRYWAIT P1, [R0+URZ+0xc0], R5 ;  /* 0x0000c005000075a7 */ /* 0x002e6400080211ff */
[----:B-1----:R-:W-:Y:S09]  /*3370*/  @!P1 BRA `(.L_x_60) ;  /* 0x0000004000689947 */ /* 0x002ff20003800000 */
.L_x_131:
[----:B------:R-:W-:Y:S01]  /*3380*/  LEA R4, R10, UR9, 0x4 ;  /* 0x000000090a047c11 */ /* 0x000fe2000f8e20ff */
[----:B------:R-:W-:Y:S01]  /*3390*/  @UP3 ULEA UR5, UR11, UR9, 0x3 ;  /* 0x000000090b053291 */ /* 0x000fe2000f8e18ff */
[----:B------:R-:W-:Y:S01]  /*33a0*/  PLOP3.LUT P1, PT, PT, PT, PT, 0x80, 0x8 ;  /* 0x000000000008781c */ /* 0x000fe20003f2f070 */
[----:B------:R-:W-:Y:S01]  /*33b0*/  ULEA UR14, UR12, UR9, 0x3 ;  /* 0x000000090c0e7291 */ /* 0x000fe2000f8e18ff */
[----:B------:R-:W-:Y:S01]  /*33c0*/  PRMT R3, RZ, 0x654, R3 ;  /* 0x00000654ff037816 */ /* 0x000fe20000000003 */
[----:B------:R-:W-:Y:S01]  /*33d0*/  ULEA.HI UR15, UR12, UR12, URZ, 0x1 ;  /* 0x0000000c0c0f7291 */ /* 0x000fe2000f8f08ff */
[----:B-1----:R-:W1:Y:S01]  /*33e0*/  LDS.128 R4, [R4+0x150] ;  /* 0x0001500004047984 */ /* 0x002e620000000c00 */
[----:B------:R-:W-:Y:S02]  /*33f0*/  @P0 SHF.L.U32 R2, R8, 0x1f, RZ ;  /* 0x0000001f08020819 */ /* 0x000fe400000006ff */
[----:B------:R-:W-:Y:S01]  /*3400*/  SHF.L.U32 R0, R11, 0x1f, RZ ;  /* 0x0000001f0b007819 */ /* 0x000fe200000006ff */
[----:B------:R-:W-:Y:S01]  /*3410*/  @!PT LDS RZ, [RZ] ;  /* 0x00000000fffff984 */ /* 0x000fe20000000800 */
[----:B------:R-:W-:Y:S01]  /*3420*/  @!PT LDS RZ, [RZ] ;  /* 0x00000000fffff984 */ /* 0x000fe20000000800 */
[----:B------:R-:W-:Y:S01]  /*3430*/  @!PT LDS RZ, [RZ] ;  /* 0x00000000fffff984 */ /* 0x000fe20000000800 */
[----:B------:R-:W-:Y:S01]  /*3440*/  @!PT LDS RZ, [RZ] ;  /* 0x00000000fffff984 */ /* 0x000fe20000000800 */
[----:B------:R2:W-:Y:S06]  /*3450*/  MEMBAR.ALL.CTA ;  /* 0x0000000000007992 */ /* 0x0005ec0000008000 */
[----:B--2---:R-:W2:Y:S02]  /*3460*/  FENCE.VIEW.ASYNC.S ;  /* 0x00000000000073c6 */ /* 0x004ea40000000000 */
[----:B--2---:R2:W-:Y:S01]  /*3470*/  SYNCS.ARRIVE.TRANS64.RED.A1T0 RZ, [R3+URZ], RZ ;  /* 0x000000ff03ff79a7 */ /* 0x0045e200081004ff */
[----:B------:R2:W4:Y:S01]  /*3480*/  @P0 SYNCS.PHASECHK.TRANS64.TRYWAIT P1, [UR5], R2 ;  /* 0x00000002ff0005a7 */ /* 0x0005220008021105 */
[----:B------:R-:W-:-:S02]  /*3490*/  ULOP3.LUT UR5, UR15, 0xffe, URZ, 0xc0, !UPT ;  /* 0x00000ffe0f057892 */ /* 0x000fc4000f8ec0ff */
[----:B------:R-:W-:Y:S02]  /*34a0*/  USHF.R.U32.HI UR15, URZ, 0x1, UR15 ;  /* 0x00000001ff0f7899 */ /* 0x000fe4000801160f */
[----:B------:R-:W-:Y:S02]  /*34b0*/  UIADD3 UR5, UPT, UPT, -UR5, UR12, URZ ;  /* 0x0000000c05057290 */ /* 0x000fe4000fffe1ff */
[----:B------:R-:W-:-:S04]  /*34c0*/  UIMAD UR15, UR15, 0x60, UR13 ;  /* 0x000000600f0f78a4 */ /* 0x000fc8000f8e020d */
[----:B------:R-:W-:Y:S01]  /*34d0*/  ULEA UR15, UR5, UR15, 0x14 ;  /* 0x0000000f050f7291 */ /* 0x000fe2000f8ea0ff */
[----:B------:R-:W3:Y:S02]  /*34e0*/  SYNCS.PHASECHK.TRANS64.TRYWAIT P0, [UR14+0x100], R0 ;  /* 0x00010000ff0075a7 */ /* 0x000ee4000800110e */
[----:B-1234-:R-:W-:Y:S09]  /*34f0*/  @!P0 BRA `(.L_x_61) ;  /* 0x00000040001c8947 */ /* 0x01eff20003800000 */
.L_x_133:
[----:B------:R-:W-:Y:S01]  /*3500*/  IADD3 R10, PT, PT, R10, 0x1, RZ ;  /* 0x000000010a0a7810 */ /* 0x000fe20007ffe0ff */
[----:B------:R-:W-:Y:S06]  /*3510*/  BRA.U !UP3, `(.L_x_62) ;  /* 0x000000010bc07547 */ /* 0x000fec000b800000 */
[----:B------:R-:W-:Y:S01]  /*3520*/  UPLOP3.LUT UP4, UPT, UPT, UPT, UPT, 0x40, 0x4 ;  /* 0x000000000004789c */ /* 0x000fe20003f8e870 */
[----:B------:R-:W-:Y:S01]  /*3530*/  UMOV UR18, UR16 ;  /* 0x0000001000127c82 */ /* 0x000fe20008000000 */
[----:B------:R-:W-:Y:S01]  /*3540*/  UMOV UR17, UR8 ;  /* 0x0000000800117c82 */ /* 0x000fe20008000000 */
[----:B------:R-:W-:-:S08]  /*3550*/  UMOV UR5, UR11 ;  /* 0x0000000b00057c82 */ /* 0x000fd00008000000 */
.L_x_65:
[----:B------:R-:W-:Y:S02]  /*3560*/  UIADD3 UR18, UPT, UPT, UR18, 0x1, URZ ;  /* 0x0000000112127890 */ /* 0x000fe4000fffe0ff */
[----:B--2---:R-:W-:Y:S02]  /*3570*/  ULEA UR7, UR5, UR9, 0x3 ;  /* 0x0000000905077291 */ /* 0x004fe4000f8e18ff */
[----:B------:R-:W-:Y:S01]  /*3580*/  UISETP.NE.AND UP0, UPT, UR18, URZ, UPT ;  /* 0x000000ff1200728c */ /* 0x000fe2000bf05270 */
[----:B---3--:R-:W-:Y:S10]  /*3590*/  @P1 BRA `(.L_x_63) ;  /* 0x00000000000c1947 */ /* 0x008ff40003800000 */
[----:B-1----:R-:W-:Y:S04]  /*35a0*/  SHF.L.U32 R3, R8, 0x1f, RZ ;  /* 0x0000001f08037819 */ /* 0x002fe800000006ff */
[----:B------:R-:W1:Y:S02]  /*35b0*/  SYNCS.PHASECHK.TRANS64.TRYWAIT P0, [UR7], R3 ;  /* 0x00000003ff0075a7 */ /* 0x000e640008001107 */
[----:B-1----:R-:W-:Y:S05]  /*35c0*/  @!P0 BRA `(.L_x_64) ;  /* 0x0000004000008947 */ /* 0x002fea0003800000 */
.L_x_63:
[----:B------:R-:W-:Y:S01]  /*35d0*/  UISETP.NE.AND UP1, UPT, UR17, 0x1, UPT ;  /* 0x000000011100788c */ /* 0x000fe2000bf25270 */
[----:B------:R-:W-:Y:S01]  /*35e0*/  PLOP3.LUT P1, PT, PT, PT, PT, 0x80, 0x8 ;  /* 0x000000000008781c */ /* 0x000fe20003f2f070 */
[----:B------:R-:W-:Y:S02]  /*35f0*/  UIADD3 UR11, UPT, UPT, UR5, 0x1, URZ ;  /* 0x00000001050b7890 */ /* 0x000fe4000fffe0ff */
[----:B------:R-:W-:Y:S02]  /*3600*/  UIMAD UR6, UR5, 0x300, UR4 ;  /* 0x00000300050678a4 */ /* 0x000fe4000f8e0204 */
[----:B------:R-:W-:Y:S01]  /*3610*/  UISETP.NE.AND UP2, UPT, UR11, 0xa, UPT ;  /* 0x0000000a0b00788c */ /* 0x000fe2000bf45270 */
[----:B------:R-:W-:Y:S01]  /*3620*/  PLOP3.LUT P0, PT, PT, PT, UP1, 0x80, 0x8 ;  /* 0x000000000008781c */ /* 0x000fe20003f0f018 */
[----:B------:R-:W-:Y:S02]  /*3630*/  UIADD3 UR40, UPT, UPT, UR6, 0x2, URZ ;  /* 0x0000000206287890 */ /* 0x000fe4000fffe0ff */
[----:B------:R-:W-:Y:S02]  /*3640*/  USEL UR28, URZ, 0x1, UP2 ;  /* 0x00000001ff1c7887 */ /* 0x000fe40009000000 */
[----:B------:R-:W-:Y:S02]  /*3650*/  USEL UR11, UR11, URZ, UP2 ;  /* 0x000000ff0b0b7287 */ /* 0x000fe40009000000 */
[----:B------:R-:W-:Y:S02]  /*3660*/  UIADD3 UR36, UPT, UPT, UR6, 0x4, URZ ;  /* 0x0000000406247890 */ /* 0x000fe4000fffe0ff */
[----:B------:R-:W-:Y:S01]  /*3670*/  @UP1 ULEA UR19, UR11, UR9, 0x3 ;  /* 0x000000090b131291 */ /* 0x000fe2000f8e18ff */
[----:B------:R-:W-:Y:S01]  /*3680*/  LOP3.LUT R8, R8, UR28, RZ, 0x3c, !PT ;  /* 0x0000001c08087c12 */ /* 0x000fe2000f8e3cff */
[----:B------:R-:W-:Y:S02]  /*3690*/  ULEA UR28, UR5, UR10, 0x9 ;  /* 0x0000000a051c7291 */ /* 0x000fe4000f8e48ff */
[----:B------:R-:W-:Y:S01]  /*36a0*/  UIADD3 UR32, UPT, UPT, UR6, 0x6, URZ ;  /* 0x0000000606207890 */ /* 0x000fe2000fffe0ff */
[----:B-1----:R-:W-:Y:S01]  /*36b0*/  @P0 SHF.L.U32 R0, R8, 0x1f, RZ ;  /* 0x0000001f08000819 */ /* 0x002fe200000006ff */
[----:B------:R-:W-:Y:S02]  /*36c0*/  UIADD3 UR38, UPT, UPT, UR28, 0x2, URZ ;  /* 0x000000021c267890 */ /* 0x000fe4000fffe0ff */
[----:B------:R-:W-:Y:S01]  /*36d0*/  UIADD3 UR34, UPT, UPT, UR28, 0x4, URZ ;  /* 0x000000041c227890 */ /* 0x000fe2000fffe0ff */
[----:B------:R2:W3:Y:S01]  /*36e0*/  @P0 SYNCS.PHASECHK.TRANS64.TRYWAIT P1, [UR19], R0 ;  /* 0x00000000ff0005a7 */ /* 0x0004e20008021113 */
[----:B------:R-:W-:Y:S02]  /*36f0*/  UIADD3 UR30, UPT, UPT, UR28, 0x6, URZ ;  /* 0x000000061c1e7890 */ /* 0x000fe4000fffe0ff */
[----:B------:R-:W-:Y:S02]  /*3700*/  UIADD3 UR19, UPT, UPT, UR7, 0x50, URZ ;  /* 0x0000005007137890 */ /* 0x000fe4000fffe0ff */
[----:B------:R-:W-:Y:S01]  /*3710*/  UIADD3 UR17, UPT, UPT, UR17, -0x1, URZ ;  /* 0xffffffff11117890 */ /* 0x000fe2000fffe0ff */
[----:B------:R-:W-:Y:S01]  /*3720*/  UMOV UR7, 0x40004040 ;  /* 0x4000404000077882 */ /* 0x000fe20000000000 */
[----:B------:R-:W-:Y:S01]  /*3730*/  UMOV UR29, 0x40004040 ;  /* 0x40004040001d7882 */ /* 0x000fe20000000000 */
[----:B------:R-:W-:Y:S01]  /*3740*/  UMOV UR41, 0x40004040 ;  /* 0x4000404000297882 */ /* 0x000fe20000000000 */
[----:B------:R2:W-:Y:S01]  /*3750*/  UTCIMMA gdesc[UR28], gdesc[UR6], tmem[UR15], tmem[UR22], idesc[UR23], UP4 ;  /* 0x00ff16061c0075ea */ /* 0x0005e2000a00010f */
[----:B------:R-:W-:Y:S01]  /*3760*/  UPLOP3.LUT UP4, UPT, UPT, UPT, UPT, 0x80, 0x8 ;  /* 0x000000000008789c */ /* 0x000fe20003f8f070 */
[----:B------:R-:W-:Y:S01]  /*3770*/  UMOV UR39, 0x40004040 ;  /* 0x4000404000277882 */ /* 0x000fe20000000000 */
[----:B------:R-:W-:Y:S01]  /*3780*/  UMOV UR37, 0x40004040 ;  /* 0x4000404000257882 */ /* 0x000fe20000000000 */
[----:B------:R2:W-:Y:S01]  /*3790*/  UTCIMMA gdesc[UR38], gdesc[UR40], tmem[UR15], tmem[UR20], idesc[UR21], UPT ;  /* 0x00ff1428260075ea */ /* 0x0005e2000b80010f */
[----:B------:R-:W-:Y:S01]  /*37a0*/  UMOV UR35, 0x40004040 ;  /* 0x4000404000237882 */ /* 0x000fe20000000000 */
[----:B------:R-:W-:Y:S01]  /*37b0*/  UMOV UR33, 0x40004040 ;  /* 0x4000404000217882 */ /* 0x000fe20000000000 */
[----:B------:R-:W-:Y:S01]  /*37c0*/  UMOV UR31, 0x40004040 ;  /* 0x40004040001f7882 */ /* 0x000fe20000000000 */
[----:B------:R2:W-:Y:S01]  /*37d0*/  UTCIMMA gdesc[UR34], gdesc[UR36], tmem[UR15], tmem[UR26], idesc[UR27], UPT ;  /* 0x00ff1a24220075ea */ /* 0x0005e2000b80010f */
[----:B------:R2:W-:Y:S01]  /*37e0*/  UTCIMMA gdesc[UR30], gdesc[UR32], tmem[UR15], tmem[UR24], idesc[UR25], UPT ;  /* 0x00ff18201e0075ea */ /* 0x0005e2000b80010f */
[----:B------:R2:W-:Y:S01]  /*37f0*/  UTCBAR [UR19], URZ ;  /* 0x000000ff130073e9 */ /* 0x0005e200080000ff */
[----:B------:R-:W-:Y:S01]  /*3800*/  UMOV UR5, UR11 ;  /* 0x0000000b00057c82 */ /* 0x000fe20008000000 */
[----:B------:R-:W-:Y:S05]  /*3810*/  BRA.U UP0, `(.L_x_65) ;  /* 0xfffffffd00507547 */ /* 0x000fea000b83ffff */
.L_x_62:
[----:B------:R-:W-:Y:S01]  /*3820*/  UIADD3 UR12, UPT, UPT, UR12, 0x1, URZ ;  /* 0x000000010c0c7890 */ /* 0x000fe2000fffe0ff */
[----:B------:R-:W-:Y:S01]  /*3830*/  LOP3.LUT P0, RZ, R6, 0x1, RZ, 0xc0, !PT ;  /* 0x0000000106ff7812 */ /* 0x000fe2000780c0ff */
[----:B------:R-:W-:Y:S01]  /*3840*/  UIADD3 UR14, UPT, UPT, UR14, 0xe0, URZ ;  /* 0x000000e00e0e7890 */ /* 0x000fe2000fffe0ff */
[----:B---3--:R-:W-:Y:S01]  /*3850*/  ISETP.NE.AND P1, PT, R10, 0x2, PT ;  /* 0x000000020a00780c */ /* 0x008fe20003f25270 */
[----:B------:R-:W-:-:S03]  /*3860*/  UISETP.NE.AND UP0, UPT, UR12, 0x4, UPT ;  /* 0x000000040c00788c */ /* 0x000fc6000bf05270 */
[----:B-12---:R-:W-:Y:S01]  /*3870*/  SEL R0, RZ, 0x1, P1 ;  /* 0x00000001ff007807 */ /* 0x006fe20000800000 */
[----:B------:R-:W-:Y:S01]  /*3880*/  USEL UR5, URZ, 0x1, UP0 ;  /* 0x00000001ff057887 */ /* 0x000fe20008000000 */
[----:B------:R-:W-:Y:S01]  /*3890*/  SEL R10, R10, RZ, P1 ;  /* 0x000000ff0a0a7207 */ /* 0x000fe20000800000 */
[----:B------:R-:W-:Y:S01]  /*38a0*/  USEL UR12, UR12, URZ, UP0 ;  /* 0x000000ff0c0c7287 */ /* 0x000fe20008000000 */
[----:B------:R1:W-:Y:S01]  /*38b0*/  UTCBAR [UR14], URZ ;  /* 0x000000ff0e0073e9 */ /* 0x0003e200080000ff */
[----:B------:R-:W-:Y:S02]  /*38c0*/  LOP3.LUT R9, R9, R0, RZ, 0x3c, !PT ;  /* 0x0000000009097212 */ /* 0x000fe400078e3cff */
[----:B------:R-:W-:Y:S01]  /*38d0*/  LOP3.LUT R11, R11, UR5, RZ, 0x3c, !PT ;  /* 0x000000050b0b7c12 */ /* 0x000fe2000f8e3cff */
[----:B------:R-:W-:Y:S07]  /*38e0*/  @P0 BRA `(.L_x_66) ;  /* 0xfffffff8008c0947 */ /* 0x000fee000383ffff */
[----:B------:R-:W2:Y:S01]  /*38f0*/  S2UR UR4, SR_CgaCtaId ;  /* 0x00000000000479c3 */ /* 0x000ea20000008800 */
[----:B------:R-:W-:Y:S01]  /*3900*/  ELECT P0, URZ, PT ;  /* 0x0000000000ff782f */ /* 0x000fe20003800000 */
[----:B------:R-:W-:Y:S01]  /*3910*/  IMAD.MOV.U32 R0, RZ, RZ, 0x1 ;  /* 0x00000001ff007424 */ /* 0x000fe200078e00ff */
[----:B------:R-:W-:Y:S01]  /*3920*/  UIADD3 UR9, UPT, UPT, UR9, 0x100, URZ ;  /* 0x0000010009097890 */ /* 0x000fe2000fffe0ff */
[----:B------:R-:W-:Y:S01]  /*3930*/  SHF.L.U32 R3, R11, 0x1f, RZ ;  /* 0x0000001f0b037819 */ /* 0x000fe200000006ff */
[----:B------:R-:W-:-:S03]  /*3940*/  UMOV UR5, 0x40 ;  /* 0x0000004000057882 */ /* 0x000fc60000000000 */
[----:B------:R-:W-:Y:S01]  /*3950*/  UVIRTCOUNT.DEALLOC.SMPOOL 0x80 ;  /* 0x000000800000784c */ /* 0x000fe20000000000 */
[----:B--2---:R-:W-:Y:S02]  /*3960*/  ULEA UR4, UR4, UR5, 0x18 ;  /* 0x0000000504047291 */ /* 0x004fe4000f8ec0ff */
[----:B------:R-:W-:-:S07]  /*3970*/  ULEA UR5, UR12, UR9, 0x3 ;  /* 0x000000090c057291 */ /* 0x000fce000f8e18ff */
[----:B------:R2:W-:Y:S02]  /*3980*/  @P0 STS.U8 [UR4+0x1c], R0 ;  /* 0x00001c00ff000988 */ /* 0x0005e40008000004 */
[----:B------:R-:W3:Y:S02]  /*3990*/  SYNCS.PHASECHK.TRANS64.TRYWAIT P0, [UR5], R3 ;  /* 0x00000003ff0075a7 */ /* 0x000ee40008001105 */
[----:B--23--:R-:W-:Y:S05]  /*39a0*/  @!P0 BRA `(.L_x_67) ;  /* 0x0000003c00208947 */ /* 0x00cfea0003800000 */
.L_x_136:
[----:B------:R-:W-:-:S04]  /*39b0*/  UIADD3 UR6, UPT, UPT, UR12, 0x1, URZ ;  /* 0x000000010c067890 */ /* 0x000fc8000fffe0ff */
[----:B------:R-:W-:-:S04]  /*39c0*/  UISETP.NE.AND UP0, UPT, UR6, 0x4, UPT ;  /* 0x000000040600788c */ /* 0x000fc8000bf05270 */
[----:B------:R-:W-:Y:S02]  /*39d0*/  USEL UR7, URZ, 0x1, UP0 ;  /* 0x00000001ff077887 */ /* 0x000fe40008000000 */
[----:B------:R-:W-:-:S04]  /*39e0*/  USEL UR6, UR6, URZ, UP0 ;  /* 0x000000ff06067287 */ /* 0x000fc80008000000 */
[----:B------:R-:W-:Y:S01]  /*39f0*/  ULEA UR5, UR6, UR9, 0x3 ;  /* 0x0000000906057291 */ /* 0x000fe2000f8e18ff */
[----:B------:R-:W-:-:S04]  /*3a00*/  LOP3.LUT R2, R11, UR7, RZ, 0x3c, !PT ;  /* 0x000000070b027c12 */ /* 0x000fc8000f8e3cff */
[----:B--2---:R-:W-:-:S04]  /*3a10*/  SHF.L.U32 R3, R2, 0x1f, RZ ;  /* 0x0000001f02037819 */ /* 0x004fc800000006ff */
[----:B------:R-:W2:Y:S02]  /*3a20*/  SYNCS.PHASECHK.TRANS64.TRYWAIT P0, [UR5], R3 ;  /* 0x00000003ff0075a7 */ /* 0x000ea40008001105 */
[----:B--2---:R-:W-:Y:S05]  /*3a30*/  @!P0 BRA `(.L_x_68) ;  /* 0x0000003c00148947 */ /* 0x004fea0003800000 */
.L_x_138:
        /* <DEDUP_REMOVED lines=9> */
.L_x_140:
[----:B------:R-:W-:-:S04]  /*3ad0*/  UIADD3 UR6, UPT, UPT, UR6, 0x1, URZ ;  /* 0x0000000106067890 */ /* 0x000fc8000fffe0ff */
[----:B------:R-:W-:-:S04]  /*3ae0*/  UISETP.NE.AND UP0, UPT, UR6, 0x4, UPT ;  /* 0x000000040600788c */ /* 0x000fc8000bf05270 */
[----:B------:R-:W-:Y:S02]  /*3af0*/  USEL UR5, URZ, 0x1, UP0 ;  /* 0x00000001ff057887 */ /* 0x000fe40008000000 */
[----:B------:R-:W-:-:S04]  /*3b00*/  USEL UR6, UR6, URZ, UP0 ;  /* 0x000000ff06067287 */ /* 0x000fc80008000000 */
[----:B------:R-:W-:Y:S01]  /*3b10*/  ULEA UR6, UR6, UR9, 0x3 ;  /* 0x0000000906067291 */ /* 0x000fe2000f8e18ff */
[----:B--2---:R-:W-:-:S04]  /*3b20*/  LOP3.LUT R3, R2, UR5, RZ, 0x3c, !PT ;  /* 0x0000000502037c12 */ /* 0x004fc8000f8e3cff */
[----:B------:R-:W-:-:S04]  /*3b30*/  SHF.L.U32 R3, R3, 0x1f, RZ ;  /* 0x0000001f03037819 */ /* 0x000fc800000006ff */
[----:B------:R-:W2:Y:S02]  /*3b40*/  SYNCS.PHASECHK.TRANS64.TRYWAIT P0, [UR6], R3 ;  /* 0x00000003ff0075a7 */ /* 0x000ea40008001106 */
[----:B--2---:R-:W-:Y:S05]  /*3b50*/  @!P0 BRA `(.L_x_70) ;  /* 0x0000003800fc8947 */ /* 0x004fea0003800000 */
.L_x_142:
[----:B------:R-:W-:Y:S01]  /*3b60*/  NOP ;  /* 0x0000000000007918 */ /* 0x000fe20000000000 */
[----:B--2---:R-:W2:Y:S01]  /*3b70*/  LDS R0, [UR4+0x14] ;  /* 0x00001404ff007984 */ /* 0x004ea20008000800 */
[----:B------:R-:W-:Y:S01]  /*3b80*/  ULOP3.LUT UR6, UR13, 0xffff, URZ, 0xc0, !UPT ;  /* 0x0000ffff0d067892 */ /* 0x000fe2000f8ec0ff */
[----:B------:R-:W-:Y:S01]  /*3b90*/  UMOV UR8, 0xffff ;  /* 0x0000ffff00087882 */ /* 0x000fe20000000000 */
[----:B------:R-:W-:Y:S02]  /*3ba0*/  UMOV UR5, 0x1 ;  /* 0x0000000100057882 */ /* 0x000fe40000000000 */
[----:B------:R-:W-:-:S04]  /*3bb0*/  USHF.R.U32.HI UR6, URZ, 0x5, UR6 ;  /* 0x00000005ff067899 */ /* 0x000fc80008011606 */
[----:B------:R-:W-:Y:S02]  /*3bc0*/  USHF.L.U32 UR8, UR8, UR6, URZ ;  /* 0x0000000608087299 */ /* 0x000fe400080006ff */
[----:B------:R-:W-:-:S04]  /*3bd0*/  USHF.L.U32 UR5, UR5, UR6, URZ ;  /* 0x0000000605057299 */ /* 0x000fc800080006ff */
[----:B--2---:R-:W-:-:S04]  /*3be0*/  LOP3.LUT R0, R0, UR8, RZ, 0xc0, !PT ;  /* 0x0000000800007c12 */ /* 0x004fc8000f8ec0ff */
[----:B------:R-:W-:-:S13]  /*3bf0*/  ISETP.NE.AND P0, PT, R0, UR8, PT ;  /* 0x0000000800007c0c */ /* 0x000fda000bf05270 */
[----:B------:R-:W-:Y:S05]  /*3c00*/  @P0 BRA `(.L_x_71) ;  /* 0x0000000000580947 */ /* 0x000fea0003800000 */
[----:B------:R-:W2:Y:S02]  /*3c10*/  LDS R0, [UR4+0x18] ;  /* 0x00001804ff007984 */ /* 0x000ea40008000800 */
[----:B--2---:R-:W-:-:S04]  /*3c20*/  LOP3.LUT R0, R0, UR5, RZ, 0xc0, !PT ;  /* 0x0000000500007c12 */ /* 0x004fc8000f8ec0ff */
[----:B------:R-:W-:-:S13]  /*3c30*/  ISETP.NE.AND P0, PT, R0, UR5, PT ;  /* 0x0000000500007c0c */ /* 0x000fda000bf05270 */
[----:B------:R-:W-:Y:S05]  /*3c40*/  @P0 BRA `(.L_x_72) ;  /* 0x00000000003c0947 */ /* 0x000fea0003800000 */
[----:B------:R-:W2:Y:S01]  /*3c50*/  S2R R2, SR_LANEID ;  /* 0x0000000000027919 */ /* 0x000ea20000000000 */
[----:B------:R-:W-:Y:S01]  /*3c60*/  ULOP3.LUT UR8, URZ, UR8, URZ, 0x33, !UPT ;  /* 0x00000008ff087292 */ /* 0x000fe2000f8e33ff */
[----:B------:R-:W-:Y:S01]  /*3c70*/  LOP3.LUT R4, RZ, UR5, RZ, 0x33, !PT ;  /* 0x00000005ff047c12 */ /* 0x000fe2000f8e33ff */
[----:B------:R-:W-:Y:S02]  /*3c80*/  VOTEU.ANY UR7, UPT, PT ;  /* 0x0000000000077886 */ /* 0x000fe400038e0100 */
[----:B------:R-:W-:Y:S01]  /*3c90*/  UFLO.U32 UR7, UR7 ;  /* 0x00000007000772bd */ /* 0x000fe200080e0000 */
[----:B------:R-:W3:Y:S01]  /*3ca0*/  REDUX UR5, R4 ;  /* 0x00000000040573c4 */ /* 0x000ee20000000000 */
[----:B------:R-:W-:-:S06]  /*3cb0*/  IMAD.U32 R0, RZ, RZ, UR8 ;  /* 0x00000008ff007e24 */ /* 0x000fcc000f8e00ff */
[----:B------:R4:W-:Y:S01]  /*3cc0*/  UTCATOMSWS.AND URZ, UR8 ;  /* 0x0000000800ff79e3 */ /* 0x0009e20008000000 */
[----:B------:R-:W1:Y:S01]  /*3cd0*/  REDUX UR6, R0 ;  /* 0x00000000000673c4 */ /* 0x000e620000000000 */
[----:B--2---:R-:W-:Y:S01]  /*3ce0*/  ISETP.EQ.U32.AND P0, PT, R2, UR7, PT ;  /* 0x0000000702007c0c */ /* 0x004fe2000bf02070 */
[----:B---3--:R-:W-:Y:S01]  /*3cf0*/  IMAD.U32 R2, RZ, RZ, UR5 ;  /* 0x00000005ff027e24 */ /* 0x008fe2000f8e00ff */
[----:B-1----:R-:W-:-:S11]  /*3d00*/  MOV R3, UR6 ;  /* 0x0000000600037c02 */ /* 0x002fd60008000f00 */
[----:B------:R4:W-:Y:S04]  /*3d10*/  @P0 ATOMS.AND RZ, [UR4+0x14], R3 ;  /* 0x00001403ffff098c */ /* 0x0009e8000a800004 */
[----:B------:R4:W-:Y:S01]  /*3d20*/  @P0 ATOMS.AND RZ, [UR4+0x18], R2 ;  /* 0x00001802ffff098c */ /* 0x0009e2000a800004 */
[----:B------:R-:W-:Y:S05]  /*3d30*/  BRA `(.L_x_73) ;  /* 0x0000000000147947 */ /* 0x000fea0003800000 */
.L_x_72:
[----:B------:R-:W-:Y:S02]  /*3d40*/  MOV R2, 0x3d60 ;  /* 0x00003d6000027802 */ /* 0x000fe40000000f00 */
[----:B-1---5:R-:W-:Y:S05]  /*3d50*/  CALL.REL.NOINC `($__internal_0_$__cuda_sm10x_tcgen05_guardrail_trap_col_being_dealloced_not_returned_by_alloc) ;  /* 0x0000003c00187944 */ /* 0x022fea0003c00000 */
[----:B------:R-:W-:Y:S05]  /*3d60*/  BRA `(.L_x_73) ;  /* 0x0000000000087947 */ /* 0x000fea0003800000 */
.L_x_71:
[----:B------:R-:W-:Y:S02]  /*3d70*/  MOV R2, 0x3d90 ;  /* 0x00003d9000027802 */ /* 0x000fe40000000f00 */
[----:B-1---5:R-:W-:Y:S05]  /*3d80*/  CALL.REL.NOINC `($__internal_2_$__cuda_sm10x_tcgen05_guardrail_trap_unallocated_columns_being_dealloced) ;  /* 0x0000003c00247944 */ /* 0x022fea0003c00000 */
.L_x_73:
[----:B------:R-:W-:Y:S01]  /*3d90*/  NOP ;  /* 0x0000000000007918 */ /* 0x000fe20000000000 */
[----:B----4-:R-:W-:Y:S05]  /*3da0*/  EXIT ;  /* 0x000000000000794d */ /* 0x010fea0003800000 */
.L_x_55:
[----:B------:R-:W-:-:S09]  /*3db0*/  UISETP.NE.OR UP2, UPT, UR8, 0x3, !UP2 ;  /* 0x000000030800788c */ /* 0x000fd2000d745670 */
[----:B------:R-:W-:Y:S05]  /*3dc0*/  BRA.U UP2, `(.L_x_74) ;  /* 0x0000000902fc7547 */ /* 0x000fea000b800000 */
[----:B------:R-:W1:Y:S01]  /*3dd0*/  LDC R0, c[0x0][0xb30] ;  /* 0x0002cc00ff007b82 */ /* 0x000e620000000800 */
[----:B------:R-:W2:Y:S01]  /*3de0*/  LDCU.64 UR8, c[0x0][0x888] ;  /* 0x00011100ff0877ac */ /* 0x000ea20008000a00 */
[----:B------:R-:W-:Y:S01]  /*3df0*/  IMAD.MOV.U32 R30, RZ, RZ, 0x1 ;  /* 0x00000001ff1e7424 */ /* 0x000fe200078e00ff */
[----:B------:R-:W-:Y:S01]  /*3e00*/  CS2R R28, SRZ ;  /* 0x00000000001c7805 */ /* 0x000fe2000001ff00 */
[----:B------:R-:W-:Y:S01]  /*3e10*/  IMAD.MOV.U32 R25, RZ, RZ, 0x1800 ;  /* 0x00001800ff197424 */ /* 0x000fe200078e00ff */
[----:B------:R-:W4:Y:S03]  /*3e20*/  LDCU.64 UR4, c[0x0][0x890] ;  /* 0x00011200ff0477ac */ /* 0x000f260008000a00 */
[----:B------:R-:W3:Y:S01]  /*3e30*/  LDC R19, c[0x0][0x370] ;  /* 0x0000dc00ff137b82 */ /* 0x000ee20000000800 */
[----:B------:R-:W-:Y:S01]  /*3e40*/  UMOV UR7, 0x400 ;  /* 0x0000040000077882 */ /* 0x000fe20000000000 */
[----:B------:R-:W-:-:S02]  /*3e50*/  UPLOP3.LUT UP1, UPT, UPT, UPT, UPT, 0x40, 0x4 ;  /* 0x000000000004789c */ /* 0x000fc40003f2e870 */
[----:B------:R-:W-:-:S04]  /*3e60*/  ULEA UR7, UR37, UR7, 0x18 ;  /* 0x0000000725077291 */ /* 0x000fc8000f8ec0ff */
[----:B------:R-:W3:Y:S01]  /*3e70*/  LDC R2, c[0x0][0xb0c] ;  /* 0x0002c300ff027b82 */ /* 0x000ee20000000800 */
[----:B--2---:R-:W-:Y:S02]  /*3e80*/  UISETP.NE.U32.AND UP4, UPT, UR8, URZ, UPT ;  /* 0x000000ff0800728c */ /* 0x004fe4000bf85070 */
[----:B------:R-:W-:Y:S02]  /*3e90*/  UIADD3 UR8, UPT, UPT, UR7, 0xa0, URZ ;  /* 0x000000a007087890 */ /* 0x000fe4000fffe0ff */
[----:B----4-:R-:W-:-:S03]  /*3ea0*/  UISETP.NE.U32.AND UP5, UPT, UR4, URZ, UPT ;  /* 0x000000ff0400728c */ /* 0x010fc6000bfa5070 */
[----:B------:R-:W2:Y:S01]  /*3eb0*/  LDC R18, c[0x0][0xb20] ;  /* 0x0002c800ff127b82 */ /* 0x000ea20000000800 */
[----:B-1----:R-:W-:Y:S01]  /*3ec0*/  ISETP.NE.AND P1, PT, R0, 0x1, PT ;  /* 0x000000010000780c */ /* 0x002fe20003f25270 */
[----:B------:R-:W-:Y:S02]  /*3ed0*/  UISETP.NE.AND.EX UP4, UPT, UR9, URZ, UPT, UP4 ;  /* 0x000000ff0900728c */ /* 0x000fe4000bf85340 */
[----:B------:R-:W-:Y:S02]  /*3ee0*/  UPRMT UR37, UR37, 0x654, UR8 ;  /* 0x0000065425257896 */ /* 0x000fe40008000008 */
[----:B------:R-:W-:Y:S02]  /*3ef0*/  UISETP.NE.AND.EX UP5, UPT, UR5, URZ, UPT, UP5 ;  /* 0x000000ff0500728c */ /* 0x000fe4000bfa5350 */
[----:B------:R-:W1:Y:S08]  /*3f00*/  LDC.64 R32, c[0x0][0x348] ;  /* 0x0000d200ff207b82 */ /* 0x000e700000000a00 */
[----:B------:R-:W4:Y:S08]  /*3f10*/  LDC.64 R16, c[0x0][0xb10] ;  /* 0x0002c400ff107b82 */ /* 0x000f300000000a00 */
[----:B------:R-:W1:Y:S08]  /*3f20*/  LDC.64 R6, c[0x0][0xb18] ;  /* 0x0002c600ff067b82 */ /* 0x000e700000000a00 */
[----:B------:R-:W1:Y:S08]  /*3f30*/  LDC.64 R4, c[0x0][0xb28] ;  /* 0x0002ca00ff047b82 */ /* 0x000e700000000a00 */
[----:B--23--:R-:W1:Y:S02]  /*3f40*/  LDC R24, c[0x0][0x374] ;  /* 0x0000dd00ff187b82 */ /* 0x00ce640000000800 */
.L_x_82:
[C---:B------:R-:W-:Y:S02]  /*3f50*/  LEA R0, R29.reuse, UR7, 0x3 ;  /* 0x000000071d007c11 */ /* 0x040fe4000f8e18ff */
[----:B------:R-:W-:Y:S02]  /*3f60*/  SHF.L.U32 R3, R28, 0x1f, RZ ;  /* 0x0000001f1c037819 */ /* 0x000fe400000006ff */
[----:B------:R-:W-:Y:S02]  /*3f70*/  LEA R20, R29, UR7, 0x4 ;  /* 0x000000071d147c11 */ /* 0x000fe4000f8e20ff */
[----:B--2---:R-:W2:Y:S02]  /*3f80*/  SYNCS.PHASECHK.TRANS64.TRYWAIT P0, [R0+URZ+0xc0], R3 ;  /* 0x0000c003000075a7 */ /* 0x004ea400080011ff */
[----:B--2---:R-:W-:Y:S05]  /*3f90*/  @!P0 BRA `(.L_x_75) ;  /* 0x0000003800048947 */ /* 0x004fea0003800000 */
.L_x_143:
[----:B------:R-:W-:Y:S01]  /*3fa0*/  ISETP.GE.AND P0, PT, R60, 0x1, PT ;  /* 0x000000013c00780c */ /* 0x000fe20003f06270 */
[----:B------:R-:W3:Y:S01]  /*3fb0*/  LDS.128 R20, [R20+0x150] ;  /* 0x0001500014147984 */ /* 0x000ee20000000c00 */
[----:B------:R-:W-:Y:S01]  /*3fc0*/  ISETP.NE.U32.AND P4, PT, RZ, UR4, PT ;  /* 0x00000004ff007c0c */ /* 0x000fe2000bf85070 */
[----:B--2---:R-:W-:Y:S01]  /*3fd0*/  VIADD R0, R0, 0xd0 ;  /* 0x000000d000007836 */ /* 0x004fe20000000000 */
[----:B------:R-:W-:Y:S02]  /*3fe0*/  SHF.L.U32 R26, R30, 0x1f, RZ ;  /* 0x0000001f1e1a7819 */ /* 0x000fe400000006ff */
[----:B------:R-:W-:Y:S02]  /*3ff0*/  ISETP.NE.AND.EX P4, PT, RZ, UR5, PT, P4 ;  /* 0x00000005ff007c0c */ /* 0x000fe4000bf85340 */
[----:B------:R-:W-:Y:S01]  /*4000*/  PRMT R0, RZ, 0x654, R0 ;  /* 0x00000654ff007816 */ /* 0x000fe20000000000 */
[----:B------:R-:W-:Y:S01]  /*4010*/  @!PT LDS RZ, [RZ] ;  /* 0x00000000fffff984 */ /* 0x000fe20000000800 */
[----:B------:R-:W-:Y:S01]  /*4020*/  @!PT LDS RZ, [RZ] ;  /* 0x00000000fffff984 */ /* 0x000fe20000000800 */
[----:B------:R-:W-:Y:S01]  /*4030*/  @!PT LDS RZ, [RZ] ;  /* 0x00000000fffff984 */ /* 0x000fe20000000800 */
[----:B------:R-:W-:Y:S01]  /*4040*/  @!PT LDS RZ, [RZ] ;  /* 0x00000000fffff984 */ /* 0x000fe20000000800 */
[----:B------:R2:W-:Y:S06]  /*4050*/  MEMBAR.ALL.CTA ;  /* 0x0000000000007992 */ /* 0x0005ec0000008000 */
[----:B--2---:R-:W2:Y:S02]  /*4060*/  FENCE.VIEW.ASYNC.S ;  /* 0x00000000000073c6 */ /* 0x004ea40000000000 */
[----:B--2---:R2:W-:Y:S01]  /*4070*/  SYNCS.ARRIVE.TRANS64.RED.A1T0 RZ, [R0+URZ], RZ ;  /* 0x000000ff00ff79a7 */ /* 0x0045e200081004ff */
[----:B---3--:R-:W-:Y:S11]  /*4080*/  LOP3.LUT P3, RZ, R22, 0x1, RZ, 0xc0, !PT ;  /* 0x0000000116ff7812 */ /* 0x008ff6000786c0ff */
[----:B------:R-:W-:Y:S02]  /*4090*/  @!UPT UIADD3 URZ, UPT, UPT, URZ, URZ, URZ ;  /* 0x000000fffffff290 */ /* 0x000fe4000fffe0ff */
[----:B------:R-:W-:Y:S02]  /*40a0*/  @P3 MOV R13, R20 ;  /* 0x00000014000d3202 */ /* 0x000fe40000000f00 */
[----:B------:R-:W-:Y:S01]  /*40b0*/  @P3 LOP3.LUT R8, R21, 0xffff, RZ, 0xc0, !PT ;  /* 0x0000ffff15083812 */ /* 0x000fe200078ec0ff */
[----:B--2---:R-:W-:Y:S06]  /*40c0*/  @!P0 BRA `(.L_x_76) ;  /* 0x0000000000a48947 */ /* 0x004fec0003800000 */
[----:B-1----:R-:W-:Y:S01]  /*40d0*/  IMAD.HI.U32 R31, R24, R7, RZ ;  /* 0x00000007181f7227 */ /* 0x002fe200078e00ff */
[----:B------:R-:W-:Y:S02]  /*40e0*/  ISETP.NE.AND P0, PT, R6, 0x1, PT ;  /* 0x000000010600780c */ /* 0x000fe40003f05270 */
[----:B------:R-:W-:Y:S01]  /*40f0*/  ISETP.NE.AND P2, PT, R60, 0x1, PT ;  /* 0x000000013c00780c */ /* 0x000fe20003f45270 */
[----:B----4-:R-:W-:Y:S01]  /*4100*/  IMAD.HI.U32 R34, R19, R16, RZ ;  /* 0x0000001013227227 */ /* 0x010fe200078e00ff */
[----:B------:R-:W-:Y:S02]  /*4110*/  SHF.R.U32.HI R31, RZ, R18, R31 ;  /* 0x00000012ff1f7219 */ /* 0x000fe4000001161f */
[----:B------:R-:W-:Y:S01]  /*4120*/  ISETP.NE.AND P5, PT, R2, 0x1, PT ;  /* 0x000000010200780c */ /* 0x000fe20003fa5270 */
[----:B------:R-:W-:Y:S01]  /*4130*/  IMAD.HI.U32 R36, R13, R16, RZ ;  /* 0x000000100d247227 */ /* 0x000fe200078e00ff */
[----:B------:R-:W-:Y:S02]  /*4140*/  SHF.R.U32.HI R34, RZ, R17, R34 ;  /* 0x00000011ff227219 */ /* 0x000fe40000011622 */
[----:B------:R-:W-:Y:S01]  /*4150*/  SEL R3, R24, R31, !P0 ;  /* 0x0000001f18037207 */ /* 0x000fe20004000000 */
[C---:B------:R-:W-:Y:S01]  /*4160*/  IMAD.HI.U32 R31, R8.reuse, R7, RZ ;  /* 0x00000007081f7227 */ /* 0x040fe200078e00ff */
[----:B------:R-:W-:Y:S02]  /*4170*/  SEL R11, R19, R34, !P5 ;  /* 0x00000022130b7207 */ /* 0x000fe40006800000 */
[----:B------:R-:W-:Y:S01]  /*4180*/  SHF.R.U32.HI R36, RZ, R17, R36 ;  /* 0x00000011ff247219 */ /* 0x000fe20000011624 */
[----:B------:R-:W-:Y:S01]  /*4190*/  IMAD.HI.U32 R38, R3, R4, RZ ;  /* 0x0000000403267227 */ /* 0x000fe200078e00ff */
[----:B------:R-:W-:Y:S03]  /*41a0*/  SHF.R.U32.HI R31, RZ, R18, R31 ;  /* 0x00000012ff1f7219 */ /* 0x000fe6000001161f */
[----:B------:R-:W-:Y:S01]  /*41b0*/  IMAD.HI.U32 R34, R11, R4, RZ ;  /* 0x000000040b227227 */ /* 0x000fe200078e00ff */
[----:B------:R-:W-:Y:S02]  /*41c0*/  @P2 SHF.R.U32.HI R3, RZ, R5, R38 ;  /* 0x00000005ff032219 */ /* 0x000fe40000011626 */
[----:B------:R-:W-:Y:S02]  /*41d0*/  SEL R9, R8, R31, !P0 ;  /* 0x0000001f08097207 */ /* 0x000fe40004000000 */
[----:B------:R-:W-:Y:S01]  /*41e0*/  @P2 SHF.R.U32.HI R11, RZ, R5, R34 ;  /* 0x00000005ff0b2219 */ /* 0x000fe20000011622 */
[C---:B------:R-:W-:Y:S01]  /*41f0*/  IMAD R10, R60.reuse, R3, RZ ;  /* 0x000000033c0a7224 */ /* 0x040fe200078e02ff */
[----:B------:R-:W-:Y:S01]  /*4200*/  SEL R3, R13, R36, !P5 ;  /* 0x000000240d037207 */ /* 0x000fe20006800000 */
[C---:B------:R-:W-:Y:S03]  /*4210*/  IMAD.HI.U32 R14, R9.reuse, R4, RZ ;  /* 0x00000004090e7227 */ /* 0x040fe600078e00ff */
[----:B------:R-:W-:Y:S01]  /*4220*/  ISETP.GE.AND P0, PT, R9, R10, PT ;  /* 0x0000000a0900720c */ /* 0x000fe20003f06270 */
[C---:B------:R-:W-:Y:S01]  /*4230*/  IMAD R12, R60.reuse, R11, RZ ;  /* 0x0000000b3c0c7224 */ /* 0x040fe200078e02ff */
[-C--:B------:R-:W-:Y:S04]  /*4240*/  SHF.R.U32.HI R14, RZ, R5.reuse, R14 ;  /* 0x00000005ff0e7219 */ /* 0x080fe8000001160e */
[----:B------:R-:W-:Y:S02]  /*4250*/  ISETP.GE.OR P0, PT, R3, R12, P0 ;  /* 0x0000000c0300720c */ /* 0x000fe40000706670 */
[----:B------:R-:W-:Y:S05]  /*4260*/  SEL R15, R9, R14, !P2 ;  /* 0x0000000e090f7207 */ /* 0x000fea0005000000 */
[----:B------:R-:W-:Y:S04]  /*4270*/  IMAD.MOV R14, RZ, RZ, -R15 ;  /* 0x000000ffff0e7224 */ /* 0x000fe800078e0a0f */
[----:B------:R-:W-:Y:S02]  /*4280*/  IMAD R14, R60, R14, R9 ;  /* 0x0000000e3c0e7224 */ /* 0x000fe400078e0209 */
[C---:B------:R-:W-:Y:S05]  /*4290*/  @!P0 IMAD.HI.U32 R10, R3.reuse, R4, RZ ;  /* 0x00000004030a8227 */ /* 0x040fea00078e00ff */
[----:B------:R-:W-:Y:S04]  /*42a0*/  @!P0 SHF.R.U32.HI R10, RZ, R5, R10 ;  /* 0x00000005ff0a8219 */ /* 0x000fe8000001160a */
[----:B------:R-:W-:Y:S01]  /*42b0*/  @!P0 SEL R0, R3, R10, !P2 ;  /* 0x0000000a03008207 */ /* 0x000fe20005000000 */
[----:B------:R-:W-:Y:S03]  /*42c0*/  IMAD.MOV R10, RZ, RZ, -R3 ;  /* 0x000000ffff0a7224 */ /* 0x000fe600078e0a03 */
[----:B------:R-:W-:Y:S01]  /*42d0*/  @!P0 IADD3 R15, PT, PT, R15, -R0, RZ ;  /* 0x800000000f0f8210 */ /* 0x000fe20007ffe0ff */
[----:B------:R-:W-:Y:S01]  /*42e0*/  @!P0 IMAD R0, R11, R14, R0 ;  /* 0x0000000e0b008224 */ /* 0x000fe200078e0200 */
[----:B------:R-:W-:Y:S01]  /*42f0*/  IADD3 R11, PT, PT, -R9, RZ, RZ ;  /* 0x000000ff090b7210 */ /* 0x000fe20007ffe1ff */
[----:B------:R-:W-:Y:S02]  /*4300*/  IMAD R13, R2, R10, R13 ;  /* 0x0000000a020d7224 */ /* 0x000fe400078e020d */
[----:B------:R-:W-:Y:S02]  /*4310*/  @!P0 IMAD R9, R15, R60, R3 ;  /* 0x0000003c0f098224 */ /* 0x000fe400078e0203 */
[----:B------:R-:W-:Y:S02]  /*4320*/  @!P0 IMAD.MOV.U32 R3, RZ, RZ, R0 ;  /* 0x000000ffff038224 */ /* 0x000fe400078e0000 */
[----:B------:R-:W-:Y:S02]  /*4330*/  IMAD R8, R6, R11, R8 ;  /* 0x0000000b06087224 */ /* 0x000fe400078e0208 */
[----:B------:R-:W-:Y:S02]  /*4340*/  IMAD R13, R3, R2, R13 ;  /* 0x00000002030d7224 */ /* 0x000fe400078e020d */
[----:B------:R-:W-:Y:S02]  /*4350*/  IMAD R8, R9, R6, R8 ;  /* 0x0000000609087224 */ /* 0x000fe400078e0208 */
.L_x_76:
[----:B------:R-:W-:Y:S05]  /*4360*/  BRA.U UP1, `(.L_x_77) ;  /* 0x0000000101107547 */ /* 0x000fea000b800000 */
[----:B------:R-:W-:Y:S04]  /*4370*/  MOV R0, UR6 ;  /* 0x0000000600007c02 */ /* 0x000fe80008000f00 */
[----:B------:R-:W-:Y:S04]  /*4380*/  SHF.L.U32 R3, R0, 0x1f, RZ ;  /* 0x0000001f00037819 */ /* 0x000fe800000006ff */
[----:B------:R-:W2:Y:S02]  /*4390*/  SYNCS.PHASECHK.TRANS64.TRYWAIT P0, [UR7+0xb8], R3 ;  /* 0x0000b803ff0075a7 */ /* 0x000ea40008001107 */
[----:B--2---:R-:W-:Y:S05]  /*43a0*/  @!P0 BRA `(.L_x_78) ;  /* 0x0000003400148947 */ /* 0x004fea0003800000 */
.L_x_77:
[----:B------:R-:W-:Y:S05]  /*43b0*/  BRA.U !UP5, `(.L_x_79) ;  /* 0x000000010d347547 */ /* 0x000fea000b800000 */
[----:B------:R-:W-:Y:S01]  /*43c0*/  UPLOP3.LUT UP0, UPT, UPT, UPT, UP4, 0x80, 0x8 ;  /* 0x000000000008789c */ /* 0x000fe20003f0f040 */
[----:B--2---:R-:W-:Y:S02]  /*43d0*/  HFMA2 R0, -RZ, RZ, 0, 5.9604644775390625e-08 ;  /* 0x00000001ff007431 */ /* 0x004fe400000001ff */
[----:B------:R-:W-:Y:S03]  /*43e0*/  IMAD.MOV.U32 R140, RZ, RZ, 0x1 ;  /* 0x00000001ff8c7424 */ /* 0x000fe600078e00ff */
[----:B------:R-:W-:Y:S05]  /*43f0*/  PLOP3.LUT P0, PT, PT, PT, UP0, 0x80, 0x8 ;  /* 0x000000000008781c */ /* 0x000fea0003f0f008 */
[----:B------:R-:W2:Y:S01]  /*4400*/  @UP0 LDCU.64 UR10, c[0x0][0x888] ;  /* 0x00011100ff0a07ac */ /* 0x000ea20008000a00 */
[----:B------:R-:W-:Y:S07]  /*4410*/  @UP0 UIMAD UR8, UR36, UR4, URZ ;  /* 0x00000004240802a4 */ /* 0x000fee000f8e02ff */
[----:B------:R-:W-:Y:S01]  /*4420*/  @!P0 PRMT R140, R0, 0x7610, R140 ;  /* 0x00007610008c8816 */ /* 0x000fe2000000008c */
[----:B--2---:R-:W-:Y:S03]  /*4430*/  @UP0 UIMAD.WIDE UR10, UR8, 0x4, UR10 ;  /* 0x00000004080a08a5 */ /* 0x004fe6000f8e020a */
[----:B------:R-:W2:Y:S03]  /*4440*/  @!UP0 LDCU UR8, c[0x0][0x880] ;  /* 0x00011000ff0887ac */ /* 0x000ea60008000800 */
[----:B------:R-:W-:Y:S01]  /*4450*/  IMAD.U32 R10, RZ, RZ, UR10 ;  /* 0x0000000aff0a7e24 */ /* 0x000fe2000f8e00ff */
[----:B------:R-:W-:Y:S05]  /*4460*/  MOV R11, UR11 ;  /* 0x0000000b000b7c02 */ /* 0x000fea0008000f00 */
[----:B-----5:R3:W5:Y:S02]  /*4470*/  @P0 LDG.E R68, desc[UR40][R10.64] ;  /* 0x000000280a440981 */ /* 0x020764000c1e1900 */
[----:B--23--:R-:W-:Y:S07]  /*4480*/  @!P0 IMAD.U32 R68, RZ, RZ, UR8 ;  /* 0x00000008ff448e24 */ /* 0x00cfee000f8e00ff */
.L_x_79:
[----:B-----5:R-:W-:Y:S01]  /*4490*/  @!P4 ISETP.EQ.AND P5, PT, R68, RZ, PT ;  /* 0x000000ff4400c20c */ /* 0x020fe20003fa2270 */
[----:B------:R-:W-:Y:S01]  /*44a0*/  @!UPT UIADD3 URZ, UPT, UPT, URZ, URZ, URZ ;  /* 0x000000fffffff290 */ /* 0x000fe2000fffe0ff */
[----:B------:R-:W-:Y:S11]  /*44b0*/  @!P4 BRA `(.L_x_80) ;  /* 0x000000000014c947 */ /* 0x000ff60003800000 */
[----:B------:R-:W-:Y:S02]  /*44c0*/  LOP3.LUT P0, RZ, R140, 0xff, RZ, 0xc0, !PT ;  /* 0x000000ff8cff7812 */ /* 0x000fe4000780c0ff */
[----:B------:R-:W-:Y:S04]  /*44d0*/  PLOP3.LUT P5, PT, PT, PT, UP0, 0x80, 0x8 ;  /* 0x000000000008781c */ /* 0x000fe80003faf008 */
[----:B------:R-:W-:Y:S07]  /*44e0*/  PLOP3.LUT P5, PT, P5, PT, PT, 0x8, 0x80 ;  /* 0x000000000080781c */ /* 0x000fee0002fae170 */
[----:B------:R-:W-:Y:S11]  /*44f0*/  @P0 ISETP.EQ.AND P5, PT, R68, RZ, PT ;  /* 0x000000ff4400020c */ /* 0x000ff60003fa2270 */
[----:B------:R-:W-:Y:S02]  /*4500*/  @!UPT UIADD3 URZ, UPT, UPT, URZ, URZ, URZ ;  /* 0x000000fffffff290 */ /* 0x000fe4000fffe0ff */
.L_x_80:
[----:B------:R-:W3:Y:S01]  /*4510*/  SYNCS.PHASECHK.TRANS64.TRYWAIT P4, [UR7+0xa8], R26 ;  /* 0x0000a81aff0075a7 */ /* 0x000ee20008081107 */
[----:B------:R-:W-:Y:S01]  /*4520*/  @P3 SHF.R.U32.HI R27, RZ, 0x10, R21 ;  /* 0x00000010ff1b3819 */ /* 0x000fe20000011615 */
[----:B------:R-:W-:Y:S01]  /*4530*/  VIADD R29, R29, 0x1 ;  /* 0x000000011d1d7836 */ /* 0x000fe20000000000 */
[----:B------:R-:W5:Y:S08]  /*4540*/  LDC.64 R14, c[0x0][0xb10] ;  /* 0x0002c400ff0e7b82 */ /* 0x000f700000000a00 */
[----:B------:R-:W1:Y:S08]  /*4550*/  LDC.64 R10, c[0x0][0xb18] ;  /* 0x0002c600ff0a7b82 */ /* 0x000e700000000a00 */
[----:B--2---:R-:W2:Y:S08]  /*4560*/  @!P1 LDC R0, c[0x0][0xb20] ;  /* 0x0002c800ff009b82 */ /* 0x004eb00000000800 */
[----:B------:R-:W4:Y:S01]  /*4570*/  @!P1 LDC R3, c[0x0][0xb0c] ;  /* 0x0002c300ff039b82 */ /* 0x000f220000000800 */
[----:B-----5:R-:W-:Y:S05]  /*4580*/  @!P1 IMAD.HI.U32 R14, R13, R14, RZ ;  /* 0x0000000e0d0e9227 */ /* 0x020fea00078e00ff */
[----:B------:R-:W-:Y:S01]  /*4590*/  @!P1 SHF.R.U32.HI R14, RZ, R15, R14 ;  /* 0x0000000fff0e9219 */ /* 0x000fe2000001160e */
[----:B-1----:R-:W-:Y:S01]  /*45a0*/  @!P1 IMAD.HI.U32 R11, R8, R11, RZ ;  /* 0x0000000b080b9227 */ /* 0x002fe200078e00ff */
[----:B------:R-:W-:Y:S04]  /*45b0*/  @!P1 ISETP.NE.AND P0, PT, R10, 0x1, PT ;  /* 0x000000010a00980c */ /* 0x000fe80003f05270 */
[----:B--2---:R-:W-:Y:S02]  /*45c0*/  @!P1 SHF.R.U32.HI R9, RZ, R0, R11 ;  /* 0x00000000ff099219 */ /* 0x004fe4000001160b */
[----:B----4-:R-:W-:Y:S02]  /*45d0*/  @!P1 ISETP.NE.AND P2, PT, R3, 0x1, PT ;  /* 0x000000010300980c */ /* 0x010fe40003f45270 */
[----:B------:R-:W-:Y:S02]  /*45e0*/  @!P1 SEL R9, R8, R9, !P0 ;  /* 0x0000000908099207 */ /* 0x000fe40004000000 */
[----:B------:R-:W-:Y:S02]  /*45f0*/  ELECT P0, URZ, PT ;  /* 0x0000000000ff782f */ /* 0x000fe40003800000 */
[----:B------:R-:W-:Y:S05]  /*4600*/  @!P1 SEL R14, R13, R14, !P2 ;  /* 0x0000000e0d0e9207 */ /* 0x000fea0005000000 */
[----:B------:R-:W-:Y:S02]  /*4610*/  @!P1 IMAD.IADD R0, R9, 0x1, -R14 ;  /* 0x0000000109009824 */ /* 0x000fe400078e0a0e */
[----:B------:R-:W-:Y:S02]  /*4620*/  @!P1 IMAD.IADD R9, R14, 0x1, -R9 ;  /* 0x000000010e099824 */ /* 0x000fe400078e0a09 */
[----:B------:R-:W-:Y:S02]  /*4630*/  @!P1 IMAD R13, R0, R3, R13 ;  /* 0x00000003000d9224 */ /* 0x000fe400078e020d */
[----:B------:R-:W-:Y:S01]  /*4640*/  @!P1 IMAD R8, R9, R10, R8 ;  /* 0x0000000a09089224 */ /* 0x000fe200078e0208 */
[----:B---3--:R-:W-:Y:S06]  /*4650*/  @!P4 BRA `(.L_x_81) ;  /* 0x000000300080c947 */ /* 0x008fec0003800000 */
.L_x_146:
[----:B------:R-:W-:Y:S01]  /*4660*/  PLOP3.LUT P5, PT, P5, P0, PT, 0xf2, 0x2f ;  /* 0x00000000002f781c */ /* 0x000fe20002fa1e72 */
[----:B------:R-:W-:Y:S01]  /*4670*/  UMOV UR14, 0x0 ;  /* 0x00000000000e7882 */ /* 0x000fe20000000000 */
[----:B------:R-:W-:Y:S01]  /*4680*/  UMOV UR15, 0x10000000 ;  /* 0x10000000000f7882 */ /* 0x000fe20000000000 */
[----:B------:R-:W-:Y:S01]  /*4690*/  LOP3.LUT R30, R30, 0x1, RZ, 0x3c, !PT ;  /* 0x000000011e1e7812 */ /* 0x000fe200078e3cff */
[----:B------:R-:W-:Y:S01]  /*46a0*/  UMOV UR28, UR36 ;  /* 0x00000024001c7c82 */ /* 0x000fe20008000000 */
[----:B------:R-:W-:Y:S01]  /*46b0*/  UMOV UR20, UR36 ;  /* 0x0000002400147c82 */ /* 0x000fe20008000000 */
[----:B------:R-:W-:Y:S01]  /*46c0*/  UMOV UR12, UR36 ;  /* 0x00000024000c7c82 */ /* 0x000fe20008000000 */
[----:B------:R-:W-:Y:S06]  /*46d0*/  @P3 R2UR UR36, R27 ;  /* 0x000000001b2432ca */ /* 0x000fec00000e0000 */
[----:B-1----:R-:W-:Y:S01]  /*46e0*/  @!P5 IADD3 R3, P0, PT, R32, 0x580, RZ ;  /* 0x000005802003d810 */ /* 0x002fe20007f1e0ff */
[----:B------:R-:W-:Y:S01]  /*46f0*/  @!P5 IMAD R137, R137, 0x60, RZ ;  /* 0x000000608989d824 */ /* 0x000fe200078e02ff */
[----:B------:R-:W-:Y:S01]  /*4700*/  VOTEU.ALL UP1, P5 ;  /* 0x0000000000ff7886 */ /* 0x000fe20002820000 */
[----:B------:R-:W-:Y:S01]  /*4710*/  @!P5 IMAD.SHL.U32 R139, R139, 0x40, RZ ;  /* 0x000000408b8bd824 */ /* 0x000fe200078e00ff */
[----:B------:R-:W-:Y:S01]  /*4720*/  @!P5 R2UR UR9, R3 ;  /* 0x000000000309d2ca */ /* 0x000fe200000e0000 */
[----:B------:R-:W-:Y:S01]  /*4730*/  @!P5 IMAD.X R0, RZ, RZ, R33, P0 ;  /* 0x000000ffff00d224 */ /* 0x000fe200000e0621 */
[----:B------:R-:W-:Y:S01]  /*4740*/  @!P5 R2UR UR26, R137 ;  /* 0x00000000891ad2ca */ /* 0x000fe200000e0000 */
[----:B------:R-:W-:Y:S01]  /*4750*/  @!UP1 UIADD3 UR25, UPT, UPT, UR7, 0xa0, URZ ;  /* 0x000000a007199890 */ /* 0x000fe2000fffe0ff */
[----:B------:R-:W-:Y:S01]  /*4760*/  @!P5 R2UR UR27, R139 ;  /* 0x000000008b1bd2ca */ /* 0x000fe200000e0000 */
[----:B------:R-:W-:Y:S01]  /*4770*/  @!UP1 UIADD3 UR24, UPT, UPT, UR7, 0x200, URZ ;  /* 0x0000020007189890 */ /* 0x000fe2000fffe0ff */
[----:B------:R-:W-:Y:S01]  /*4780*/  @!P5 R2UR UR8, R0 ;  /* 0x000000000008d2ca */ /* 0x000fe200000e0000 */
[----:B------:R-:W-:Y:S01]  /*4790*/  VOTEU.ALL UP3, P5 ;  /* 0x0000000000ff7886 */ /* 0x000fe20002860000 */
[----:B------:R-:W-:Y:S01]  /*47a0*/  @!UP1 UIADD3 UR16, UPT, UPT, UR7, 0xa00, URZ ;  /* 0x00000a0007109890 */ /* 0x000fe2000fffe0ff */
[C---:B------:R-:W-:Y:S01]  /*47b0*/  ISETP.NE.AND P0, PT, R29.reuse, 0x2, PT ;  /* 0x000000021d00780c */ /* 0x040fe20003f05270 */
[----:B------:R-:W-:Y:S01]  /*47c0*/  VOTEU.ALL UP2, P5 ;  /* 0x0000000000ff7886 */ /* 0x000fe20002840000 */
[----:B------:R-:W-:Y:S01]  /*47d0*/  UMOV UR17, UR25 ;  /* 0x0000001900117c82 */ /* 0x000fe20008000000 */
[----:B------:R-:W-:Y:S01]  /*47e0*/  IMAD.IADD R137, R8, 0x1, R136 ;  /* 0x0000000108897824 */ /* 0x000fe200078e0288 */
[----:B------:R-:W-:Y:S01]  /*47f0*/  SEL R3, RZ, 0x1, P0 ;  /* 0x00000001ff037807 */ /* 0x000fe20000000000 */
[----:B------:R-:W-:Y:S01]  /*4800*/  IMAD.U32 R10, RZ, RZ, UR9 ;  /* 0x00000009ff0a7e24 */ /* 0x000fe2000f8e00ff */
[----:B------:R-:W-:Y:S01]  /*4810*/  @!UP1 UIADD3 UR18, UPT, UPT, UR26, 0x20, URZ ;  /* 0x000000201a129890 */ /* 0x000fe2000fffe0ff */
[----:B------:R-:W-:Y:S01]  /*4820*/  SEL R29, R29, RZ, P0 ;  /* 0x000000ff1d1d7207 */ /* 0x000fe20000000000 */
[----:B------:R-:W-:Y:S01]  /*4830*/  UMOV UR19, UR27 ;  /* 0x0000001b00137c82 */ /* 0x000fe20008000000 */
[----:B------:R-:W-:Y:S01]  /*4840*/  @!UP1 UIADD3 UR10, UPT, UPT, UR26, 0x40, URZ ;  /* 0x000000401a0a9890 */ /* 0x000fe2000fffe0ff */
[----:B------:R-:W-:Y:S01]  /*4850*/  IMAD.U32 R11, RZ, RZ, UR8 ;  /* 0x00000008ff0b7e24 */ /* 0x000fe2000f8e00ff */
[----:B------:R-:W-:Y:S01]  /*4860*/  @!P5 R2UR UR22, R10 ;  /* 0x000000000a16d2ca */ /* 0x000fe200000e0000 */
[----:B------:R-:W-:Y:S01]  /*4870*/  @!UP1 UIADD3 UR8, UPT, UPT, UR7, 0x1200, URZ ;  /* 0x0000120007089890 */ /* 0x000fe2000fffe0ff */
[----:B------:R-:W-:Y:S01]  /*4880*/  LOP3.LUT R28, R28, R3, RZ, 0x3c, !PT ;  /* 0x000000031c1c7212 */ /* 0x000fe200078e3cff */
[----:B------:R-:W-:Y:S01]  /*4890*/  VOTEU.ALL UP1, P5 ;  /* 0x0000000000ff7886 */ /* 0x000fe20002820000 */
[----:B------:R-:W-:Y:S01]  /*48a0*/  @!P5 R2UR UR23, R11 ;  /* 0x000000000b17d2ca */ /* 0x000fe200000e0000 */
[----:B------:R-:W-:Y:S01]  /*48b0*/  UMOV UR9, UR25 ;  /* 0x0000001900097c82 */ /* 0x000fe20008000000 */
[----:B------:R-:W-:Y:S01]  /*48c0*/  UMOV UR11, UR27 ;  /* 0x0000001b000b7c82 */ /* 0x000fe20008000000 */
[----:B------:R-:W-:Y:S10]  /*48d0*/  IMAD.IADD R139, R13, 0x1, R138 ;  /* 0x000000010d8b7824 */ /* 0x000ff400078e028a */
[----:B------:R2:W-:Y:S01]  /*48e0*/  @!UP3 UTMALDG.3D [UR24], [UR22], desc[UR14] ;  /* 0x00000e181600b5b4 */ /* 0x0005e20008011000 */
[----:B------:R2:W-:Y:S01]  /*48f0*/  @!UP2 UTMALDG.3D [UR16], [UR22], desc[UR14] ;  /* 0x00000e101600a5b4 */ /* 0x0005e20008011000 */
[----:B------:R2:W-:Y:S01]  /*4900*/  @!UP1 UTMALDG.3D [UR8], [UR22], desc[UR14] ;  /* 0x00000e08160095b4 */ /* 0x0005e20008011000 */
[----:B------:R2:W-:Y:S01]  /*4910*/  @!P5 SYNCS.ARRIVE.TRANS64.RED.A0TR RZ, [UR7+0xa0], R25 ;  /* 0x0000a019ffffd9a7 */ /* 0x0005e20008300407 */
[----:B------:R-:W-:Y:S01]  /*4920*/  UPLOP3.LUT UP1, UPT, UPT, UPT, UPT, 0x80, 0x8 ;  /* 0x000000000008789c */ /* 0x000fe20003f2f070 */
[----:B------:R-:W-:Y:S01]  /*4930*/  SYNCS.ARRIVE.TRANS64.RED.A1T0 RZ, [UR37], RZ ;  /* 0x000000ffffff79a7 */ /* 0x000fe20008100425 */
[----:B------:R-:W-:Y:S09]  /*4940*/  @P3 BRA `(.L_x_82) ;  /* 0xfffffff400803947 */ /* 0x000ff2000383ffff */
[----:B------:R-:W-:Y:S07]  /*4950*/  MOV R0, UR7 ;  /* 0x0000000700007c02 */ /* 0x000fee0008000f00 */
.L_x_83:
[----:B-1----:R-:W-:-:S04]  /*4960*/  SHF.L.U32 R3, R30, 0x1f, RZ ;  /* 0x0000001f1e037819 */ /* 0x002fc800000006ff */
[----:B------:R1:W3:Y:S03]  /*4970*/  SYNCS.PHASECHK.TRANS64.TRYWAIT P0, [R0+URZ+0xa8], R3 ;  /* 0x0000a803000075a7 */ /* 0x0002e600080011ff */
[----:B---3--:R-:W-:Y:S05]  /*4980*/  @!P0 NANOSLEEP.SYNCS 0x989680 ;  /* 0x009896800000895d */ /* 0x008fea0003900000 */
[----:B------:R-:W3:Y:S02]  /*4990*/  @!P0 SYNCS.PHASECHK.TRANS64 P0, [R0+URZ+0xa8], R3 ;  /* 0x0000a803000085a7 */ /* 0x000ee400080010ff */
[----:B--23--:R-:W-:Y:S05]  /*49a0*/  @P0 EXIT ;  /* 0x000000000000094d */ /* 0x00cfea0003800000 */
[----:B------:R-:W-:Y:S05]  /*49b0*/  BRA `(.L_x_83) ;  /* 0xfffffffc00e87947 */ /* 0x000fea000383ffff */
.L_x_74:
[----:B------:R-:W-:-:S06]  /*49c0*/  UISETP.GE.AND UP1, UPT, UR8, 0x4, UPT ;  /* 0x000000040800788c */ /* 0x000fcc000bf26270 */
[----:B------:R-:W-:-:S13]  /*49d0*/  PLOP3.LUT P0, PT, PT, PT, UP1, 0x80, 0x8 ;  /* 0x000000000008781c */ /* 0x000fda0003f0f018 */
[----:B------:R-:W-:Y:S05]  /*49e0*/  @!P0 EXIT ;  /* 0x000000000000894d */ /* 0x000fea0003800000 */
[----:B------:R-:W-:Y:S01]  /*49f0*/  BAR.SYNC.DEFER_BLOCKING 0x6, 0xa0 ;  /* 0x0182800000007b1d */ /* 0x000fe20000010000 */
[C---:B------:R-:W-:Y:S01]  /*4a00*/  IMAD.SHL.U32 R5, R144.reuse, 0x20, RZ ;  /* 0x0000002090057824 */ /* 0x040fe200078e00ff */
[----:B------:R-:W-:Y:S01]  /*4a10*/  CS2R R148, SRZ ;  /* 0x0000000000947805 */ /* 0x000fe2000001ff00 */
[C---:B------:R-:W-:Y:S02]  /*4a20*/  IMAD.SHL.U32 R0, R144.reuse, 0x10, RZ ;  /* 0x0000001090007824 */ /* 0x040fe400078e00ff */
[C---:B------:R-:W-:Y:S01]  /*4a30*/  IMAD.U32 R2, R144.reuse, 0x10000, RZ ;  /* 0x0001000090027824 */ /* 0x040fe200078e00ff */
[----:B------:R-:W-:Y:S02]  /*4a40*/  UMOV UR43, 0x400 ;  /* 0x00000400002b7882 */ /* 0x000fe40000000000 */
[----:B------:R-:W1:Y:S01]  /*4a50*/  LDC R143, c[0x0][0x370] ;  /* 0x0000dc00ff8f7b82 */ /* 0x000e620000000800 */
[----:B------:R-:W-:Y:S01]  /*4a60*/  ULEA UR43, UR37, UR43, 0x18 ;  /* 0x0000002b252b7291 */ /* 0x000fe2000f8ec0ff */
[----:B------:R-:W-:Y:S01]  /*4a70*/  LOP3.LUT R7, R5, 0x80, RZ, 0xc0, !PT ;  /* 0x0000008005077812 */ /* 0x000fe200078ec0ff */
[----:B------:R-:W-:Y:S01]  /*4a80*/  IMAD.SHL.U32 R145, R144, 0x4, RZ ;  /* 0x0000000490917824 */ /* 0x000fe200078e00ff */
[----:B------:R-:W-:Y:S01]  /*4a90*/  LOP3.LUT R0, R0, 0x600, RZ, 0xc0, !PT ;  /* 0x0000060000007812 */ /* 0x000fe200078ec0ff */
[----:B------:R-:W-:Y:S01]  /*4aa0*/  UIADD3 UR4, UPT, UPT, UR43, 0x1a00, URZ ;  /* 0x00001a002b047890 */ /* 0x000fe2000fffe0ff */
[----:B------:R-:W-:Y:S01]  /*4ab0*/  LOP3.LUT R4, R7, 0x10, R144, 0xf8, !PT ;  /* 0x0000001007047812 */ /* 0x000fe200078ef890 */
[----:B------:R-:W-:Y:S01]  /*4ac0*/  IMAD.MOV.U32 R64, RZ, RZ, RZ ;  /* 0x000000ffff407224 */ /* 0x000fe200078e00ff */
[----:B------:R-:W2:Y:S01]  /*4ad0*/  LDC R62, c[0x0][0xb0c] ;  /* 0x0002c300ff3e7b82 */ /* 0x000ea20000000800 */
[----:B------:R-:W-:Y:S01]  /*4ae0*/  LOP3.LUT R0, R0, 0x60, R5, 0xf8, !PT ;  /* 0x0000006000007812 */ /* 0x000fe200078ef805 */
[----:B------:R-:W-:Y:S01]  /*4af0*/  IMAD.MOV.U32 R150, RZ, RZ, RZ ;  /* 0x000000ffff967224 */ /* 0x000fe200078e00ff */
[----:B------:R-:W-:Y:S01]  /*4b00*/  LOP3.LUT R2, R2, 0x600000, RZ, 0xc0, !PT ;  /* 0x0060000002027812 */ /* 0x000fe200078ec0ff */
[----:B------:R-:W-:Y:S01]  /*4b10*/  IMAD.MOV.U32 R153, RZ, RZ, RZ ;  /* 0x000000ffff997224 */ /* 0x000fe200078e00ff */
[----:B------:R-:W-:Y:S01]  /*4b20*/  LOP3.LUT R145, R4, 0x10, R145, 0x78, !PT ;  /* 0x0000001004917812 */ /* 0x000fe200078e7891 */
[----:B------:R-:W-:Y:S01]  /*4b30*/  IMAD.U32 R151, RZ, RZ, UR4 ;  /* 0x00000004ff977e24 */ /* 0x000fe2000f8e00ff */
[----:B------:R-:W-:Y:S01]  /*4b40*/  LOP3.LUT R0, R0, 0x100, R5, 0xf8, !PT ;  /* 0x0000010000007812 */ /* 0x000fe200078ef805 */
[----:B------:R-:W4:Y:S01]  /*4b50*/  LDC R141, c[0x0][0xb20] ;  /* 0x0002c800ff8d7b82 */ /* 0x000f220000000800 */
[----:B------:R-:W3:Y:S01]  /*4b60*/  LDS R3, [UR43+0x170] ;  /* 0x0001702bff037984 */ /* 0x000ee20008000800 */
[----:B------:R-:W1:Y:S01]  /*4b70*/  LDCU.64 UR46, c[0x0][0x348] ;  /* 0x00006900ff2e77ac */ /* 0x000e620008000a00 */
[----:B------:R-:W-:Y:S01]  /*4b80*/  LOP3.LUT R145, R0, R145, RZ, 0xfc, !PT ;  /* 0x0000009100917212 */ /* 0x000fe200078efcff */
[----:B------:R-:W1:Y:S04]  /*4b90*/  LDCU.64 UR38, c[0x0][0x888] ;  /* 0x00011100ff2677ac */ /* 0x000e680008000a00 */
[----:B------:R-:W1:Y:S01]  /*4ba0*/  LDC R61, c[0x0][0xb30] ;  /* 0x0002cc00ff3d7b82 */ /* 0x000e620000000800 */
[----:B------:R-:W-:-:S07]  /*4bb0*/  UIADD3 UR42, UPT, UPT, UR43, 0x200, URZ ;  /* 0x000002002b2a7890 */ /* 0x000fce000fffe0ff */
[----:B------:R-:W1:Y:S08]  /*4bc0*/  LDC.64 R126, c[0x0][0xb10] ;  /* 0x0002c400ff7e7b82 */ /* 0x000e700000000a00 */
[----:B------:R-:W1:Y:S08]  /*4bd0*/  LDC.64 R58, c[0x0][0xb18] ;  /* 0x0002c600ff3a7b82 */ /* 0x000e700000000a00 */
[----:B------:R-:W1:Y:S08]  /*4be0*/  LDC.64 R122, c[0x0][0x888] ;  /* 0x00022200ff7a7b82 */ /* 0x000e700000000a00 */
[----:B------:R-:W1:Y:S01]  /*4bf0*/  LDC.64 R56, c[0x0][0xb28] ;  /* 0x0002ca00ff387b82 */ /* 0x000e620000000a00 */
[----:B---3--:R-:W-:-:S07]  /*4c00*/  IMAD.IADD R2, R3, 0x1, R2 ;  /* 0x0000000103027824 */ /* 0x008fce00078e0202 */
[----:B------:R-:W3:Y:S08]  /*4c10*/  LDC.64 R124, c[0x0][0x890] ;  /* 0x00022400ff7c7b82 */ /* 0x000ef00000000a00 */
[----:B------:R-:W1:Y:S08]  /*4c20*/  LDC.64 R120, c[0x0][0x8b0] ;  /* 0x00022c00ff787b82 */ /* 0x000e700000000a00 */
[----:B------:R-:W1:Y:S08]  /*4c30*/  LDC.64 R118, c[0x0][0x8a8] ;  /* 0x00022a00ff767b82 */ /* 0x000e700000000a00 */
[----:B--2-4-:R-:W1:Y:S02]  /*4c40*/  LDC R142, c[0x0][0x374] ;  /* 0x0000dd00ff8e7b82 */ /* 0x014e640000000800 */
.L_x_103:
[----:B------:R-:W-:Y:S02]  /*4c50*/  LEA R0, R153, UR43, 0x3 ;  /* 0x0000002b99007c11 */ /* 0x000fe4000f8e18ff */
[----:B------:R-:W-:Y:S02]  /*4c60*/  SHF.L.U32 R3, R149, 0x1f, RZ ;  /* 0x0000001f95037819 */ /* 0x000fe400000006ff */
[----:B------:R-:W-:Y:S02]  /*4c70*/  LEA R16, R153, UR43, 0x4 ;  /* 0x0000002b99107c11 */ /* 0x000fe4000f8e20ff */
[----:B--2---:R-:W2:Y:S02]  /*4c80*/  SYNCS.PHASECHK.TRANS64.TRYWAIT P0, [R0+URZ+0xc0], R3 ;  /* 0x0000c003000075a7 */ /* 0x004ea400080011ff */
[----:B-12---:R-:W-:Y:S05]  /*4c90*/  @!P0 BRA `(.L_x_84) ;  /* 0x0000002c00088947 */ /* 0x006fea0003800000 */
.L_x_147:
[----:B------:R-:W4:Y:S01]  /*4ca0*/  LDC.64 R14, c[0x0][0xb10] ;  /* 0x0002c400ff0e7b82 */ /* 0x000f220000000a00 */
[----:B------:R-:W3:Y:S01]  /*4cb0*/  LDS.128 R16, [R16+0x150] ;  /* 0x0001500010107984 */ /* 0x000ee20000000c00 */
[----:B-1----:R-:W-:Y:S01]  /*4cc0*/  ISETP.NE.AND P1, PT, R61, 0x1, PT ;  /* 0x000000013d00780c */ /* 0x002fe20003f25270 */
[----:B--2---:R-:W-:Y:S01]  /*4cd0*/  VIADD R0, R0, 0xd0 ;  /* 0x000000d000007836 */ /* 0x004fe20000000000 */
[----:B------:R-:W-:Y:S04]  /*4ce0*/  ISETP.GE.AND P0, PT, R60, 0x1, PT ;  /* 0x000000013c00780c */ /* 0x000fe80003f06270 */
[----:B------:R-:W1:Y:S01]  /*4cf0*/  LDC.64 R12, c[0x0][0xb18] ;  /* 0x0002c600ff0c7b82 */ /* 0x000e620000000a00 */
[----:B------:R-:W-:Y:S01]  /*4d00*/  PRMT R0, RZ, 0x654, R0 ;  /* 0x00000654ff007816 */ /* 0x000fe20000000000 */
[----:B------:R-:W-:Y:S01]  /*4d10*/  @!PT LDS RZ, [RZ] ;  /* 0x00000000fffff984 */ /* 0x000fe20000000800 */
[----:B------:R-:W-:Y:S01]  /*4d20*/  @!PT LDS RZ, [RZ] ;  /* 0x00000000fffff984 */ /* 0x000fe20000000800 */
[----:B------:R-:W-:Y:S01]  /*4d30*/  @!PT LDS RZ, [RZ] ;  /* 0x00000000fffff984 */ /* 0x000fe20000000800 */
[----:B------:R-:W-:Y:S01]  /*4d40*/  @!PT LDS RZ, [RZ] ;  /* 0x00000000fffff984 */ /* 0x000fe20000000800 */
[----:B------:R2:W-:Y:S06]  /*4d50*/  MEMBAR.ALL.CTA ;  /* 0x0000000000007992 */ /* 0x0005ec0000008000 */
[----:B--2---:R-:W2:Y:S01]  /*4d60*/  FENCE.VIEW.ASYNC.S ;  /* 0x00000000000073c6 */ /* 0x004ea20000000000 */
[----:B------:R-:W1:Y:S08]  /*4d70*/  @!P1 LDC R11, c[0x0][0xb20] ;  /* 0x0002c800ff0b9b82 */ /* 0x000e700000000800 */
[----:B------:R-:W1:Y:S01]  /*4d80*/  @!P1 LDC R10, c[0x0][0xb0c] ;  /* 0x0002c300ff0a9b82 */ /* 0x000e620000000800 */
[----:B--2---:R2:W-:Y:S01]  /*4d90*/  SYNCS.ARRIVE.TRANS64.RED.A1T0 RZ, [R0+URZ], RZ ;  /* 0x000000ff00ff79a7 */ /* 0x0045e200081004ff */
[----:B---3--:R-:W-:Y:S04]  /*4da0*/  LOP3.LUT P4, RZ, R18, 0x1, RZ, 0xc0, !PT ;  /* 0x0000000112ff7812 */ /* 0x008fe8000788c0ff */
[----:B------:R-:W-:Y:S09]  /*4db0*/  P2R R152, PR, RZ, 0x10 ;  /* 0x00000010ff987803 */ /* 0x000ff20000000000 */
[----:B------:R-:W-:Y:S02]  /*4dc0*/  @P4 MOV R65, R16 ;  /* 0x0000001000414202 */ /* 0x000fe40000000f00 */
[----:B------:R-:W-:Y:S01]  /*4dd0*/  @P4 LOP3.LUT R63, R17, 0xffff, RZ, 0xc0, !PT ;  /* 0x0000ffff113f4812 */ /* 0x000fe200078ec0ff */
[----:B--2-4-:R-:W-:Y:S06]  /*4de0*/  @!P0 BRA `(.L_x_85) ;  /* 0x0000000000a48947 */ /* 0x014fec0003800000 */
[----:B------:R-:W-:Y:S01]  /*4df0*/  IMAD.HI.U32 R22, R142, R59, RZ ;  /* 0x0000003b8e167227 */ /* 0x000fe200078e00ff */
[----:B------:R-:W-:Y:S02]  /*4e00*/  ISETP.NE.AND P0, PT, R58, 0x1, PT ;  /* 0x000000013a00780c */ /* 0x000fe40003f05270 */
[----:B------:R-:W-:Y:S01]  /*4e10*/  ISETP.NE.AND P2, PT, R60, 0x1, PT ;  /* 0x000000013c00780c */ /* 0x000fe20003f45270 */
[-C--:B------:R-:W-:Y:S01]  /*4e20*/  IMAD.HI.U32 R20, R143, R126.reuse, RZ ;  /* 0x0000007e8f147227 */ /* 0x080fe200078e00ff */
[----:B------:R-:W-:Y:S02]  /*4e30*/  SHF.R.U32.HI R21, RZ, R141, R22 ;  /* 0x0000008dff157219 */ /* 0x000fe40000011616 */
[----:B------:R-:W-:Y:S01]  /*4e40*/  ISETP.NE.AND P3, PT, R62, 0x1, PT ;  /* 0x000000013e00780c */ /* 0x000fe20003f65270 */
[----:B------:R-:W-:Y:S01]  /*4e50*/  IMAD.HI.U32 R26, R63, R59, RZ ;  /* 0x0000003b3f1a7227 */ /* 0x000fe200078e00ff */
[----:B------:R-:W-:Y:S02]  /*4e60*/  SHF.R.U32.HI R20, RZ, R127, R20 ;  /* 0x0000007fff147219 */ /* 0x000fe40000011614 */
[----:B------:R-:W-:Y:S01]  /*4e70*/  SEL R3, R142, R21, !P0 ;  /* 0x000000158e037207 */ /* 0x000fe20004000000 */
[----:B------:R-:W-:Y:S01]  /*4e80*/  IMAD.HI.U32 R24, R65, R126, RZ ;  /* 0x0000007e41187227 */ /* 0x000fe200078e00ff */
[----:B------:R-:W-:Y:S03]  /*4e90*/  SEL R7, R143, R20, !P3 ;  /* 0x000000148f077207 */ /* 0x000fe60005800000 */
[-C--:B------:R-:W-:Y:S01]  /*4ea0*/  IMAD.HI.U32 R20, R3, R56.reuse, RZ ;  /* 0x0000003803147227 */ /* 0x080fe200078e00ff */
[----:B------:R-:W-:Y:S03]  /*4eb0*/  SHF.R.U32.HI R24, RZ, R127, R24 ;  /* 0x0000007fff187219 */ /* 0x000fe60000011618 */
[----:B------:R-:W-:Y:S01]  /*4ec0*/  IMAD.HI.U32 R22, R7, R56, RZ ;  /* 0x0000003807167227 */ /* 0x000fe200078e00ff */
[----:B------:R-:W-:Y:S02]  /*4ed0*/  @P2 SHF.R.U32.HI R3, RZ, R57, R20 ;  /* 0x00000039ff032219 */ /* 0x000fe40000011614 */
[----:B------:R-:W-:Y:S02]  /*4ee0*/  SHF.R.U32.HI R20, RZ, R141, R26 ;  /* 0x0000008dff147219 */ /* 0x000fe4000001161a */
[----:B------:R-:W-:Y:S01]  /*4ef0*/  @P2 SHF.R.U32.HI R7, RZ, R57, R22 ;  /* 0x00000039ff072219 */ /* 0x000fe20000011616 */
[C---:B------:R-:W-:Y:S01]  /*4f00*/  IMAD R4, R60.reuse, R3, RZ ;  /* 0x000000033c047224 */ /* 0x040fe200078e02ff */
[----:B------:R-:W-:Y:S02]  /*4f10*/  SEL R5, R63, R20, !P0 ;  /* 0x000000143f057207 */ /* 0x000fe40004000000 */
[----:B------:R-:W-:Y:S01]  /*4f20*/  SEL R3, R65, R24, !P3 ;  /* 0x0000001841037207 */ /* 0x000fe20005800000 */
[----:B------:R-:W-:Y:S01]  /*4f30*/  IMAD R6, R60, R7, RZ ;  /* 0x000000073c067224 */ /* 0x000fe200078e02ff */
[C---:B------:R-:W-:Y:S01]  /*4f40*/  ISETP.GE.AND P0, PT, R5.reuse, R4, PT ;  /* 0x000000040500720c */ /* 0x040fe20003f06270 */
[----:B------:R-:W-:Y:S03]  /*4f50*/  IMAD.HI.U32 R8, R5, R56, RZ ;  /* 0x0000003805087227 */ /* 0x000fe600078e00ff */
[----:B------:R-:W-:Y:S01]  /*4f60*/  ISETP.GE.OR P0, PT, R3, R6, P0 ;  /* 0x000000060300720c */ /* 0x000fe20000706670 */
[----:B------:R-:W-:Y:S01]  /*4f70*/  IMAD.MOV R6, RZ, RZ, -R3 ;  /* 0x000000ffff067224 */ /* 0x000fe200078e0a03 */
[-C--:B------:R-:W-:Y:S03]  /*4f80*/  SHF.R.U32.HI R8, RZ, R57.reuse, R8 ;  /* 0x00000039ff087219 */ /* 0x080fe60000011608 */
[----:B------:R-:W-:Y:S01]  /*4f90*/  IMAD R65, R62, R6, R65 ;  /* 0x000000063e417224 */ /* 0x000fe200078e0241 */
[----:B------:R-:W-:Y:S05]  /*4fa0*/  SEL R9, R5, R8, !P2 ;  /* 0x0000000805097207 */ /* 0x000fea0005000000 */
[----:B------:R-:W-:Y:S02]  /*4fb0*/  IMAD.MOV R8, RZ, RZ, -R9 ;  /* 0x000000ffff087224 */ /* 0x000fe400078e0a09 */
[C---:B------:R-:W-:Y:S04]  /*4fc0*/  @!P0 IMAD.HI.U32 R4, R3.reuse, R56, RZ ;  /* 0x0000003803048227 */ /* 0x040fe800078e00ff */
[----:B------:R-:W-:Y:S01]  /*4fd0*/  IMAD R8, R60, R8, R5 ;  /* 0x000000083c087224 */ /* 0x000fe200078e0205 */
[----:B------:R-:W-:Y:S04]  /*4fe0*/  @!P0 SHF.R.U32.HI R4, RZ, R57, R4 ;  /* 0x00000039ff048219 */ /* 0x000fe80000011604 */
[----:B------:R-:W-:Y:S02]  /*4ff0*/  @!P0 SEL R0, R3, R4, !P2 ;  /* 0x0000000403008207 */ /* 0x000fe40005000000 */
[----:B------:R-:W-:Y:S02]  /*5000*/  IADD3 R4, PT, PT, -R5, RZ, RZ ;  /* 0x000000ff05047210 */ /* 0x000fe40007ffe1ff */
[----:B------:R-:W-:Y:S01]  /*5010*/  @!P0 IADD3 R9, PT, PT, R9, -R0, RZ ;  /* 0x8000000009098210 */ /* 0x000fe20007ffe0ff */
[----:B------:R-:W-:Y:S02]  /*5020*/  @!P0 IMAD R0, R7, R8, R0 ;  /* 0x0000000807008224 */ /* 0x000fe400078e0200 */
[----:B------:R-:W-:Y:S02]  /*5030*/  IMAD R63, R58, R4, R63 ;  /* 0x000000043a3f7224 */ /* 0x000fe400078e023f */
[----:B------:R-:W-:Y:S02]  /*5040*/  @!P0 IMAD R5, R9, R60, R3 ;  /* 0x0000003c09058224 */ /* 0x000fe400078e0203 */
[----:B------:R-:W-:Y:S04]  /*5050*/  @!P0 IMAD.MOV.U32 R3, RZ, RZ, R0 ;  /* 0x000000ffff038224 */ /* 0x000fe800078e0000 */
[----:B------:R-:W-:Y:S02]  /*5060*/  IMAD R65, R3, R62, R65 ;  /* 0x0000003e03417224 */ /* 0x000fe400078e0241 */
[----:B------:R-:W-:Y:S07]  /*5070*/  IMAD R63, R5, R58, R63 ;  /* 0x0000003a053f7224 */ /* 0x000fee00078e023f */
.L_x_85:
[----:B-1----:R-:W-:Y:S01]  /*5080*/  @!P1 IMAD.HI.U32 R4, R63, R13, RZ ;  /* 0x0000000d3f049227 */ /* 0x002fe200078e00ff */
[----:B------:R-:W-:Y:S01]  /*5090*/  @!P1 ISETP.NE.AND P0, PT, R12, 0x1, PT ;  /* 0x000000010c00980c */ /* 0x000fe20003f05270 */
[----:B------:R-:W-:Y:S01]  /*50a0*/  ULOP3.LUT UP0, URZ, UR42, 0x90, URZ, 0xc0, !UPT ;  /* 0x000000902aff7892 */ /* 0x000fe2000f80c0ff */
[----:B------:R-:W-:Y:S01]  /*50b0*/  @!P1 ISETP.NE.AND P2, PT, R10, 0x1, PT ;  /* 0x000000010a00980c */ /* 0x000fe20003f45270 */
[----:B------:R-:W-:Y:S01]  /*50c0*/  @!P1 IMAD.HI.U32 R0, R65, R14, RZ ;  /* 0x0000000e41009227 */ /* 0x000fe200078e00ff */
[----:B------:R-:W-:Y:S02]  /*50d0*/  @!P1 SHF.R.U32.HI R4, RZ, R11, R4 ;  /* 0x0000000bff049219 */ /* 0x000fe40000011604 */
[----:B------:R-:W-:Y:S01]  /*50e0*/  @P4 SHF.R.U32.HI R147, RZ, 0x10, R17 ;  /* 0x00000010ff934819 */ /* 0x000fe20000011611 */
[----:B------:R-:W-:Y:S01]  /*50f0*/  VIADD R153, R153, 0x1 ;  /* 0x0000000199997836 */ /* 0x000fe20000000000 */
[----:B------:R-:W-:Y:S02]  /*5100*/  @!P1 SHF.R.U32.HI R0, RZ, R15, R0 ;  /* 0x0000000fff009219 */ /* 0x000fe40000011600 */
[----:B------:R-:W-:Y:S02]  /*5110*/  @!P1 SEL R3, R63, R4, !P0 ;  /* 0x000000043f039207 */ /* 0x000fe40004000000 */
[----:B------:R-:W-:Y:S05]  /*5120*/  @!P1 SEL R4, R65, R0, !P2 ;  /* 0x0000000041049207 */ /* 0x000fea0005000000 */
[----:B------:R-:W-:Y:S02]  /*5130*/  @!P1 IMAD.IADD R0, R3, 0x1, -R4 ;  /* 0x0000000103009824 */ /* 0x000fe400078e0a04 */
[----:B------:R-:W-:Y:S02]  /*5140*/  @!P1 IMAD.IADD R3, R4, 0x1, -R3 ;  /* 0x0000000104039824 */ /* 0x000fe400078e0a03 */
[----:B------:R-:W-:Y:S02]  /*5150*/  @!P1 IMAD R65, R0, R10, R65 ;  /* 0x0000000a00419224 */ /* 0x000fe400078e0241 */
[----:B------:R-:W-:Y:S01]  /*5160*/  @!P1 IMAD R63, R3, R12, R63 ;  /* 0x0000000c033f9224 */ /* 0x000fe200078e023f */
[----:B------:R-:W-:Y:S06]  /*5170*/  BRA.U !UP0, `(.L_x_86) ;  /* 0x0000000108407547 */ /* 0x000fec000b800000 */
[----:B------:R-:W1:Y:S01]  /*5180*/  LDCU.64 UR8, c[0x4][0x80] ;  /* 0x01001000ff0877ac */ /* 0x000e620008000a00 */
[----:B------:R-:W-:Y:S01]  /*5190*/  MOV R15, 0x0 ;  /* 0x00000000000f7802 */ /* 0x000fe20000000f00 */
[----:B------:R-:W-:Y:S02]  /*51a0*/  HFMA2 R12, -RZ, RZ, 0, 5.9604644775390625e-08 ;  /* 0x00000001ff0c7431 */ /* 0x000fe400000001ff */
[----:B------:R-:W-:Y:S02]  /*51b0*/  IMAD.MOV.U32 R8, RZ, RZ, 0x70 ;  /* 0x00000070ff087424 */ /* 0x000fe400078e00ff */
[----:B------:R-:W-:Y:S01]  /*51c0*/  IMAD.MOV.U32 R13, RZ, RZ, RZ ;  /* 0x000000ffff0d7224 */ /* 0x000fe200078e00ff */
[----:B------:R-:W2:Y:S01]  /*51d0*/  LDCU.64 UR6, c[0x4][0x88] ;  /* 0x01001100ff0677ac */ /* 0x000ea20008000a00 */
[----:B------:R-:W3:Y:S01]  /*51e0*/  LDC.64 R14, c[0x4][R15] ;  /* 0x010000000f0e7b82 */ /* 0x000ee20000000a00 */
[----:B------:R-:W4:Y:S01]  /*51f0*/  LDCU.64 UR4, c[0x4][0x8] ;  /* 0x01000100ff0477ac */ /* 0x000f220008000a00 */
[----:B-1----:R-:W-:Y:S01]  /*5200*/  MOV R5, UR9 ;  /* 0x0000000900057c02 */ /* 0x002fe20008000f00 */
[----:B------:R-:W-:Y:S01]  /*5210*/  IMAD.U32 R4, RZ, RZ, UR8 ;  /* 0x00000008ff047e24 */ /* 0x000fe2000f8e00ff */
[----:B--2---:R-:W-:Y:S01]  /*5220*/  MOV R7, UR7 ;  /* 0x0000000700077c02 */ /* 0x004fe20008000f00 */
[----:B------:R-:W-:Y:S01]  /*5230*/  IMAD.U32 R6, RZ, RZ, UR6 ;  /* 0x00000006ff067e24 */ /* 0x000fe2000f8e00ff */
[----:B----4-:R-:W-:Y:S01]  /*5240*/  MOV R11, UR5 ;  /* 0x00000005000b7c02 */ /* 0x010fe20008000f00 */
[----:B------:R-:W-:Y:S02]  /*5250*/  IMAD.U32 R10, RZ, RZ, UR4 ;  /* 0x00000004ff0a7e24 */ /* 0x000fe4000f8e00ff */
[----:B------:R-:W-:Y:S07]  /*5260*/  LEPC R20, `(.L_x_86) ;  /* 0x000000001014794e */ /* 0x000fee0000000000 */
[----:B---3-5:R-:W-:Y:S05]  /*5270*/  CALL.ABS.NOINC R14 ;  /* 0x000000000e007343 */ /* 0x028fea0003c00000 */
.L_x_86:
[----:B------:R-:W-:Y:S01]  /*5280*/  LOP3.LUT P0, RZ, R151, 0x90, RZ, 0xc0, !PT ;  /* 0x0000009097ff7812 */ /* 0x000fe2000780c0ff */
[----:B------:R-:W-:Y:S11]  /*5290*/  BSSY.RECONVERGENT B6, `(.L_x_87) ;  /* 0x0000013000067945 */ /* 0x000ff60003800200 */
[----:B------:R-:W-:Y:S01]  /*52a0*/  @!UPT UIADD3 URZ, UPT, UPT, URZ, URZ, URZ ;  /* 0x000000fffffff290 */ /* 0x000fe2000fffe0ff */
[----:B------:R-:W-:Y:S05]  /*52b0*/  @!P0 BRA `(.L_x_88) ;  /* 0x0000000000408947 */ /* 0x000fea0003800000 */
        /* <DEDUP_REMOVED lines=16> */
.L_x_88:
[----:B------:R-:W-:Y:S05]  /*53c0*/  BSYNC.RECONVERGENT B6 ;  /* 0x0000000000067941 */ /* 0x000fea0003800200 */
.L_x_87:
[----:B------:R-:W-:Y:S01]  /*53d0*/  ISETP.NE.U32.AND P3, PT, R124, RZ, PT ;  /* 0x000000ff7c00720c */ /* 0x000fe20003f65070 */
[----:B------:R-:W-:Y:S01]  /*53e0*/  UISETP.NE.AND UP1, UPT, UR44, URZ, UPT ;  /* 0x000000ff2c00728c */ /* 0x000fe2000bf25270 */
[----:B------:R-:W-:Y:S02]  /*53f0*/  ISETP.NE.U32.AND P4, PT, R120, RZ, PT ;  /* 0x000000ff7800720c */ /* 0x000fe40003f85070 */
[----:B------:R-:W-:Y:S02]  /*5400*/  ISETP.NE.AND.EX P3, PT, R125, RZ, PT, P3 ;  /* 0x000000ff7d00720c */ /* 0x000fe40003f65330 */
[----:B------:R-:W-:Y:S02]  /*5410*/  PLOP3.LUT P1, PT, PT, PT, PT, 0x8, 0x80 ;  /* 0x000000000080781c */ /* 0x000fe40003f2e170 */
[----:B------:R-:W-:Y:S02]  /*5420*/  PLOP3.LUT P0, PT, PT, PT, UP1, 0x80, 0x8 ;  /* 0x000000000008781c */ /* 0x000fe40003f0f018 */
[----:B------:R-:W-:Y:S02]  /*5430*/  ISETP.NE.AND.EX P4, PT, R121, RZ, PT, P4 ;  /* 0x000000ff7900720c */ /* 0x000fe40003f85340 */
[----:B------:R-:W1:Y:S09]  /*5440*/  @UP1 LDCU.64 UR4, c[0x0][0x888] ;  /* 0x00011100ff0417ac */ /* 0x000e720008000a00 */
[----:B------:R-:W-:Y:S01]  /*5450*/  @P0 PLOP3.LUT P1, PT, P3, PT, PT, 0x80, 0x8 ;  /* 0x000000000008081c */ /* 0x000fe20001f2f070 */
[----:B-1----:R-:W-:Y:S04]  /*5460*/  @UP1 UISETP.NE.U32.AND UP0, UPT, UR4, URZ, UPT ;  /* 0x000000ff0400128c */ /* 0x002fe8000bf05070 */
[----:B------:R-:W-:Y:S04]  /*5470*/  @UP1 UISETP.NE.AND.EX UP0, UPT, UR5, URZ, UPT, UP0 ;  /* 0x000000ff0500128c */ /* 0x000fe8000bf05300 */
[----:B------:R-:W-:Y:S01]  /*5480*/  @UP1 USEL UR4, URZ, 0xffffffff, UP0 ;  /* 0xffffffffff041887 */ /* 0x000fe20008000000 */
[----:B------:R-:W-:Y:S11]  /*5490*/  @!P3 BRA `(.L_x_89) ;  /* 0x00000000002cb947 */ /* 0x000ff60003800000 */
[----:B------:R-:W-:Y:S01]  /*54a0*/  ISETP.NE.U32.AND P2, PT, R122, RZ, PT ;  /* 0x000000ff7a00720c */ /* 0x000fe20003f45070 */
[----:B------:R-:W-:Y:S03]  /*54b0*/  IMAD.MOV.U32 R140, RZ, RZ, 0x1 ;  /* 0x00000001ff8c7424 */ /* 0x000fe600078e00ff */
[----:B------:R-:W-:Y:S11]  /*54c0*/  ISETP.NE.AND.EX P2, PT, R123, RZ, PT, P2 ;  /* 0x000000ff7b00720c */ /* 0x000ff60003f45320 */
[----:B------:R-:W-:Y:S02]  /*54d0*/  @!UPT UIADD3 URZ, UPT, UPT, URZ, URZ, URZ ;  /* 0x000000fffffff290 */ /* 0x000fe4000fffe0ff */
[----:B------:R-:W1:Y:S01]  /*54e0*/  @P2 LDC.64 R4, c[0x0][0x888] ;  /* 0x00022200ff042b82 */ /* 0x000e620000000a00 */
[----:B------:R-:W-:Y:S04]  /*54f0*/  @P2 IMAD R0, R124, UR36, RZ ;  /* 0x000000247c002c24 */ /* 0x000fe8000f8e02ff */
[----:B-1----:R-:W-:Y:S04]  /*5500*/  @P2 IMAD.WIDE R4, R0, 0x4, R4 ;  /* 0x0000000400042825 */ /* 0x002fe800078e0204 */
[----:B------:R-:W-:Y:S01]  /*5510*/  HFMA2 R0, -RZ, RZ, 0, 5.9604644775390625e-08 ;  /* 0x00000001ff007431 */ /* 0x000fe200000001ff */
[----:B-----5:R1:W5:Y:S04]  /*5520*/  @P2 LDG.E R68, desc[UR40][R4.64] ;  /* 0x0000002804442981 */ /* 0x020368000c1e1900 */
[----:B------:R-:W-:Y:S01]  /*5530*/  @!P2 PRMT R140, R0, 0x7610, R140 ;  /* 0x00007610008ca816 */ /* 0x000fe2000000008c */
[----:B-1----:R-:W2:Y:S06]  /*5540*/  @!P2 LDC R68, c[0x0][0x880] ;  /* 0x00022000ff44ab82 */ /* 0x002eac0000000800 */
.L_x_89:
[----:B------:R-:W-:Y:S05]  /*5550*/  @!P4 BRA `(.L_x_90) ;  /* 0x000000000020c947 */ /* 0x000fea0003800000 */
[----:B------:R-:W-:Y:S04]  /*5560*/  ISETP.NE.U32.AND P2, PT, R118, RZ, PT ;  /* 0x000000ff7600720c */ /* 0x000fe80003f45070 */
[----:B------:R-:W-:Y:S11]  /*5570*/  ISETP.NE.AND.EX P2, PT, R119, RZ, PT, P2 ;  /* 0x000000ff7700720c */ /* 0x000ff60003f45320 */
[----:B------:R-:W-:Y:S02]  /*5580*/  @!UPT UIADD3 URZ, UPT, UPT, URZ, URZ, URZ ;  /* 0x000000fffffff290 */ /* 0x000fe4000fffe0ff */
[----:B------:R-:W1:Y:S01]  /*5590*/  @P2 LDC.64 R4, c[0x0][0x8a8] ;  /* 0x00022a00ff042b82 */ /* 0x000e620000000a00 */
[----:B------:R-:W-:Y:S04]  /*55a0*/  @P2 IMAD R0, R120, UR36, RZ ;  /* 0x0000002478002c24 */ /* 0x000fe8000f8e02ff */
[----:B-1----:R-:W-:Y:S05]  /*55b0*/  @P2 IMAD.WIDE R4, R0, 0x4, R4 ;  /* 0x0000000400042825 */ /* 0x002fea00078e0204 */
[----:B-----5:R1:W5:Y:S02]  /*55c0*/  @P2 LDG.E R66, desc[UR40][R4.64] ;  /* 0x0000002804422981 */ /* 0x020364000c1e1900 */
[----:B-1----:R-:W3:Y:S02]  /*55d0*/  @!P2 LDC R66, c[0x0][0x8a0] ;  /* 0x00022800ff42ab82 */ /* 0x002ee40000000800 */
.L_x_90:
[----:B--2--5:R-:W-:Y:S01]  /*55e0*/  @P0 ISETP.NE.AND P4, PT, R68, RZ, PT ;  /* 0x000000ff4400020c */ /* 0x024fe20003f85270 */
[----:B------:R-:W-:Y:S01]  /*55f0*/  IMAD.U32 R0, RZ, RZ, UR4 ;  /* 0x00000004ff007e24 */ /* 0x000fe2000f8e00ff */
[----:B------:R-:W-:Y:S01]  /*5600*/  @P0 LOP3.LUT P2, RZ, R140, 0xff, RZ, 0xc0, !PT ;  /* 0x000000ff8cff0812 */ /* 0x000fe2000784c0ff */
[----:B------:R-:W-:Y:S01]  /*5610*/  BSSY B1, `(.L_x_91) ;  /* 0x0000038000017945 */ /* 0x000fe20003800000 */
[----:B------:R-:W-:Y:S02]  /*5620*/  @P0 SEL R3, RZ, 0xffffffff, P4 ;  /* 0xffffffffff030807 */ /* 0x000fe40002000000 */
[----:B------:R-:W-:Y:S02]  /*5630*/  CS2R R86, SRZ ;  /* 0x0000000000567805 */ /* 0x000fe4000001ff00 */
[----:B------:R-:W-:Y:S02]  /*5640*/  LEA R128, R64, UR43, 0x3 ;  /* 0x0000002b40807c11 */ /* 0x000fe4000f8e18ff */
[----:B------:R-:W-:Y:S02]  /*5650*/  CS2R R84, SRZ ;  /* 0x0000000000547805 */ /* 0x000fe4000001ff00 */
[----:B------:R-:W-:Y:S02]  /*5660*/  @P1 SEL R3, R0, R3, !P2 ;  /* 0x0000000300031207 */ /* 0x000fe40005000000 */
[----:B------:R-:W-:Y:S02]  /*5670*/  CS2R R82, SRZ ;  /* 0x0000000000527805 */ /* 0x000fe4000001ff00 */
[----:B------:R-:W-:Y:S02]  /*5680*/  SHF.L.U32 R9, R150, 0x1f, RZ ;  /* 0x0000001f96097819 */ /* 0x000fe400000006ff */
[----:B------:R-:W-:Y:S02]  /*5690*/  CS2R R80, SRZ ;  /* 0x0000000000507805 */ /* 0x000fe4000001ff00 */
[----:B------:R-:W-:Y:S02]  /*56a0*/  @P0 LOP3.LUT R3, R3, 0x1, RZ, 0xc0, !PT ;  /* 0x0000000103030812 */ /* 0x000fe400078ec0ff */
[----:B------:R-:W-:Y:S02]  /*56b0*/  CS2R R74, SRZ ;  /* 0x00000000004a7805 */ /* 0x000fe4000001ff00 */
[----:B------:R-:W-:Y:S02]  /*56c0*/  PLOP3.LUT P5, PT, PT, PT, PT, 0x8, 0x80 ;  /* 0x000000000080781c */ /* 0x000fe40003fae170 */
[----:B------:R-:W-:Y:S02]  /*56d0*/  CS2R R72, SRZ ;  /* 0x0000000000487805 */ /* 0x000fe4000001ff00 */
[----:B------:R-:W-:Y:S11]  /*56e0*/  ISETP.NE.U32.OR P1, PT, R3, 0x1, !P0 ;  /* 0x000000010300780c */ /* 0x000ff60004725470 */
[----:B------:R-:W-:Y:S02]  /*56f0*/  @!UPT UIADD3 URZ, UPT, UPT, URZ, URZ, URZ ;  /* 0x000000fffffff290 */ /* 0x000fe4000fffe0ff */
[----:B------:R-:W-:Y:S04]  /*5700*/  @P1 SHF.L.U32 R4, R148, 0x1f, RZ ;  /* 0x0000001f94041819 */ /* 0x000fe800000006ff */
[----:B------:R-:W1:Y:S01]  /*5710*/  @P1 SYNCS.PHASECHK.TRANS64.TRYWAIT P0, [UR43+0xa0], R4 ;  /* 0x0000a004ff0015a7 */ /* 0x000e62000800112b */
[----:B------:R2:W4:Y:S01]  /*5720*/  SYNCS.PHASECHK.TRANS64.TRYWAIT P4, [R128+URZ+0xe0], R9 ;  /* 0x0000e009800075a7 */ /* 0x00052200080811ff */
[----:B-1----:R-:W-:Y:S01]  /*5730*/  @P1 PLOP3.LUT P5, PT, P0, PT, PT, 0x8, 0x80 ;  /* 0x000000000080181c */ /* 0x002fe200007ae170 */
[----:B------:R-:W-:Y:S01]  /*5740*/  @!UPT UIADD3 URZ, UPT, UPT, URZ, URZ, URZ ;  /* 0x000000fffffff290 */ /* 0x000fe2000fffe0ff */
[----:B--2-4-:R-:W-:Y:S11]  /*5750*/  @!P1 BRA `(.L_x_92) ;  /* 0x00000000008c9947 */ /* 0x014ff60003800000 */
[----:B------:R-:W-:Y:S01]  /*5760*/  ISETP.NE.U32.AND P0, PT, RZ, UR38, PT ;  /* 0x00000026ff007c0c */ /* 0x000fe2000bf05070 */
[----:B------:R-:W-:Y:S01]  /*5770*/  BSSY B0, `(.L_x_93) ;  /* 0x0000014000007945 */ /* 0x000fe20003800000 */
[----:B------:R-:W-:Y:S02]  /*5780*/  ISETP.NE.AND P2, PT, R68, RZ, PT ;  /* 0x000000ff4400720c */ /* 0x000fe40003f45270 */
[----:B------:R-:W-:Y:S02]  /*5790*/  CS2R R74, SRZ ;  /* 0x00000000004a7805 */ /* 0x000fe4000001ff00 */
[----:B------:R-:W-:Y:S02]  /*57a0*/  ISETP.NE.AND.EX P0, PT, RZ, UR39, PT, P0 ;  /* 0x00000027ff007c0c */ /* 0x000fe4000bf05300 */
[----:B------:R-:W-:Y:S02]  /*57b0*/  CS2R R72, SRZ ;  /* 0x0000000000487805 */ /* 0x000fe4000001ff00 */
[----:B------:R-:W-:Y:S02]  /*57c0*/  LOP3.LUT P1, RZ, R140, 0xff, RZ, 0xc0, !PT ;  /* 0x000000ff8cff7812 */ /* 0x000fe4000782c0ff */
[----:B------:R-:W-:Y:S02]  /*57d0*/  CS2R R82, SRZ ;  /* 0x0000000000527805 */ /* 0x000fe4000001ff00 */
[----:B------:R-:W-:Y:S02]  /*57e0*/  SEL R0, RZ, 0xffffffff, P2 ;  /* 0xffffffffff007807 */ /* 0x000fe40001000000 */
[----:B------:R-:W-:Y:S02]  /*57f0*/  CS2R R80, SRZ ;  /* 0x0000000000507805 */ /* 0x000fe4000001ff00 */
[----:B------:R-:W-:Y:S02]  /*5800*/  SEL R3, RZ, 0xffffffff, P0 ;  /* 0xffffffffff037807 */ /* 0x000fe40000000000 */
[----:B------:R-:W-:Y:S02]  /*5810*/  CS2R R86, SRZ ;  /* 0x0000000000567805 */ /* 0x000fe4000001ff00 */
[----:B------:R-:W-:Y:S02]  /*5820*/  CS2R R84, SRZ ;  /* 0x0000000000547805 */ /* 0x000fe4000001ff00 */
[----:B------:R-:W-:Y:S04]  /*5830*/  @P3 SEL R0, R3, R0, !P1 ;  /* 0x0000000003003207 */ /* 0x000fe80004800000 */
[----:B------:R-:W-:Y:S04]  /*5840*/  LOP3.LUT R0, R0, 0x1, RZ, 0xc0, !PT ;  /* 0x0000000100007812 */ /* 0x000fe800078ec0ff */
[----:B------:R-:W-:Y:S01]  /*5850*/  ISETP.NE.U32.AND P0, PT, R0, 0x1, PT ;  /* 0x000000010000780c */ /* 0x000fe20003f05070 */
[----:B------:R-:W-:Y:S01]  /*5860*/  @!UPT UIADD3 URZ, UPT, UPT, URZ, URZ, URZ ;  /* 0x000000fffffff290 */ /* 0x000fe2000fffe0ff */
[----:B------:R-:W-:Y:S11]  /*5870*/  @!P5 BRA `(.L_x_94) ;  /* 0x00000000000cd947 */ /* 0x000ff60003800000 */
[----:B------:R-:W-:Y:S04]  /*5880*/  SHF.L.U32 R3, R148, 0x1f, RZ ;  /* 0x0000001f94037819 */ /* 0x000fe800000006ff */
[----:B------:R-:W1:Y:S02]  /*5890*/  SYNCS.PHASECHK.TRANS64.TRYWAIT P1, [UR43+0xa0], R3 ;  /* 0x0000a003ff0075a7 */ /* 0x000e64000802112b */
[----:B-1----:R-:W-:Y:S05]  /*58a0*/  @!P1 BRA `(.L_x_95) ;  /* 0x0000002000189947 */ /* 0x002fea0003800000 */
.L_x_94:
[----:B------:R-:W-:Y:S05]  /*58b0*/  BSYNC B0 ;  /* 0x0000000000007941 */ /* 0x000fea0003800000 */
.L_x_93:
[----:B------:R2:W4:Y:S01]  /*58c0*/  @P0 LDS.128 R72, [R145+UR43+0x200] ;  /* 0x0002002b91480984 */ /* 0x0005220008000c00 */
[----:B------:R-:W-:Y:S01]  /*58d0*/  UIADD3 UR4, UPT, UPT, UR43, 0xa8, URZ ;  /* 0x000000a82b047890 */ /* 0x000fe2000fffe0ff */
[----:B------:R-:W-:Y:S02]  /*58e0*/  LOP3.LUT R148, R148, 0x1, RZ, 0x3c, !PT ;  /* 0x0000000194947812 */ /* 0x000fe400078e3cff */
[----:B------:R2:W1:Y:S01]  /*58f0*/  @P0 LDS.128 R80, [R145+UR43+0xa00] ;  /* 0x000a002b91500984 */ /* 0x0004620008000c00 */
[----:B------:R-:W-:Y:S03]  /*5900*/  UPRMT UR4, UR37, 0x654, UR4 ;  /* 0x0000065425047896 */ /* 0x000fe60008000004 */
[----:B------:R2:W1:Y:S01]  /*5910*/  @P0 LDS.128 R84, [R145+UR43+0x1200] ;  /* 0x0012002b91540984 */ /* 0x0004620008000c00 */
[----:B------:R-:W-:Y:S01]  /*5920*/  @!PT LDS RZ, [RZ] ;  /* 0x00000000fffff984 */ /* 0x000fe20000000800 */
[----:B------:R-:W-:Y:S01]  /*5930*/  @!PT LDS RZ, [RZ] ;  /* 0x00000000fffff984 */ /* 0x000fe20000000800 */
[----:B------:R-:W-:Y:S01]  /*5940*/  @!PT LDS RZ, [RZ] ;  /* 0x00000000fffff984 */ /* 0x000fe20000000800 */
[----:B------:R-:W-:Y:S01]  /*5950*/  @!PT LDS RZ, [RZ] ;  /* 0x00000000fffff984 */ /* 0x000fe20000000800 */
[----:B------:R5:W-:Y:S06]  /*5960*/  MEMBAR.ALL.CTA ;  /* 0x0000000000007992 */ /* 0x000bec0000008000 */
[----:B-----5:R-:W5:Y:S02]  /*5970*/  FENCE.VIEW.ASYNC.S ;  /* 0x00000000000073c6 */ /* 0x020f640000000000 */
[----:B-----5:R-:W-:Y:S01]  /*5980*/  SYNCS.ARRIVE.TRANS64.RED.A1T0 RZ, [UR4], RZ ;  /* 0x000000ffffff79a7 */ /* 0x020fe20008100404 */
.L_x_92:
[----:B------:R-:W-:Y:S05]  /*5990*/  BSYNC B1 ;  /* 0x0000000000017941 */ /* 0x000fea0003800000 */
.L_x_91:
[----:B-1----:R-:W-:Y:S04]  /*59a0*/  LEA.HI R0, R64, R64, RZ, 0x1 ;  /* 0x0000004040007211 */ /* 0x002fe800078f08ff */
[----:B------:R-:W-:Y:S02]  /*59b0*/  SHF.R.U32.HI R7, RZ, 0x1, R0 ;  /* 0x00000001ff077819 */ /* 0x000fe40000011600 */
[----:B------:R-:W-:Y:S03]  /*59c0*/  LOP3.LUT R5, R0, 0xffe, RZ, 0xc0, !PT ;  /* 0x00000ffe00057812 */ /* 0x000fe600078ec0ff */
[----:B------:R-:W-:Y:S02]  /*59d0*/  IMAD R3, R7, 0x60, R2 ;  /* 0x0000006007037824 */ /* 0x000fe400078e0202 */
[----:B------:R-:W-:Y:S04]  /*59e0*/  IMAD.IADD R0, R64, 0x1, -R5 ;  /* 0x0000000140007824 */ /* 0x000fe800078e0a05 */
[----:B------:R-:W-:Y:S05]  /*59f0*/  IMAD R67, R0, 0x100000, R3 ;  /* 0x0010000000437824 */ /* 0x000fea00078e0203 */
[----:B------:R-:W-:Y:S04]  /*5a00*/  SHF.R.U32.HI R11, RZ, 0x15, R67 ;  /* 0x00000015ff0b7819 */ /* 0x000fe80000011643 */
[----:B------:R-:W-:Y:S01]  /*5a10*/  LOP3.LUT P0, RZ, R11, 0x3, R146, 0x48, !PT ;  /* 0x000000030bff7812 */ /* 0x000fe20007804892 */
[----:B------:R-:W-:Y:S01]  /*5a20*/  @!UPT UIADD3 URZ, UPT, UPT, URZ, URZ, URZ ;  /* 0x000000fffffff290 */ /* 0x000fe2000fffe0ff */
[----:B------:R-:W-:Y:S11]  /*5a30*/  @P4 BRA `(.L_x_96) ;  /* 0x0000000000084947 */ /* 0x000ff60003800000 */
[----:B------:R-:W1:Y:S02]  /*5a40*/  SYNCS.PHASECHK.TRANS64.TRYWAIT P1, [R128+URZ+0xe0], R9 ;  /* 0x0000e009800075a7 */ /* 0x000e6400080211ff */
[----:B-1----:R-:W-:Y:S05]  /*5a50*/  @!P1 BRA `(.L_x_97) ;  /* 0x0000001c00c49947 */ /* 0x002fea0003800000 */
.L_x_96:
[----:B------:R-:W-:Y:S05]  /*5a60*/  @!P0 BRA `(.L_x_98) ;  /* 0x0000000000408947 */ /* 0x000fea0003800000 */
[----:B------:R-:W1:Y:S01]  /*5a70*/  LDCU.64 UR8, c[0x4][0x70] ;  /* 0x01000e00ff0877ac */ /* 0x000e620008000a00 */
[----:B------:R-:W-:Y:S01]  /*5a80*/  MOV R15, 0x0 ;  /* 0x00000000000f7802 */ /* 0x000fe20000000f00 */
[----:B------:R-:W-:Y:S02]  /*5a90*/  HFMA2 R12, -RZ, RZ, 0, 5.9604644775390625e-08 ;  /* 0x00000001ff0c7431 */ /* 0x000fe400000001ff */
[----:B------:R-:W-:Y:S02]  /*5aa0*/  IMAD.MOV.U32 R8, RZ, RZ, 0x192 ;  /* 0x00000192ff087424 */ /* 0x000fe400078e00ff */
[----:B------:R-:W-:Y:S01]  /*5ab0*/  IMAD.MOV.U32 R13, RZ, RZ, RZ ;  /* 0x000000ffff0d7224 */ /* 0x000fe200078e00ff */
[----:B------:R-:W5:Y:S01]  /*5ac0*/  LDCU.64 UR6, c[0x4][0x78] ;  /* 0x01000f00ff0677ac */ /* 0x000f620008000a00 */
[----:B------:R-:W2:Y:S01]  /*5ad0*/  LDC.64 R14, c[0x4][R15] ;  /* 0x010000000f0e7b82 */ /* 0x000ea20000000a00 */
[----:B------:R-:W3:Y:S01]  /*5ae0*/  LDCU.64 UR4, c[0x4][0x10] ;  /* 0x01000200ff0477ac */ /* 0x000ee20008000a00 */
[----:B-1----:R-:W-:Y:S01]  /*5af0*/  MOV R5, UR9 ;  /* 0x0000000900057c02 */ /* 0x002fe20008000f00 */
[----:B------:R-:W-:Y:S01]  /*5b00*/  IMAD.U32 R4, RZ, RZ, UR8 ;  /* 0x00000008ff047e24 */ /* 0x000fe2000f8e00ff */
[----:B-----5:R-:W-:Y:S01]  /*5b10*/  MOV R7, UR7 ;  /* 0x0000000700077c02 */ /* 0x020fe20008000f00 */
[----:B------:R-:W-:Y:S01]  /*5b20*/  IMAD.U32 R6, RZ, RZ, UR6 ;  /* 0x00000006ff067e24 */ /* 0x000fe2000f8e00ff */
[----:B---3--:R-:W-:Y:S01]  /*5b30*/  MOV R11, UR5 ;  /* 0x00000005000b7c02 */ /* 0x008fe20008000f00 */
[----:B------:R-:W-:Y:S02]  /*5b40*/  IMAD.U32 R10, RZ, RZ, UR4 ;  /* 0x00000004ff0a7e24 */ /* 0x000fe4000f8e00ff */
[----:B------:R-:W-:Y:S07]  /*5b50*/  LEPC R20, `(.L_x_98) ;  /* 0x000000001014794e */ /* 0x000fee0000000000 */
[----:B--2-4-:R-:W-:Y:S05]  /*5b60*/  CALL.ABS.NOINC R14 ;  /* 0x000000000e007343 */ /* 0x014fea0003c00000 */
.L_x_98:
[----:B------:R-:W-:Y:S05]  /*5b70*/  WARPSYNC.ALL ;  /* 0x0000000000007948 */ /* 0x000fea0003800000 */
[C---:B------:R-:W-:Y:S01]  /*5b80*/  R2UR UR4, R67.reuse ;  /* 0x00000000430472ca */ /* 0x040fe200000e0000 */
[----:B------:R-:W-:Y:S05]  /*5b90*/  VIADD R3, R67, 0x20 ;  /* 0x0000002043037836 */ /* 0x000fea0000000000 */
[----:B------:R-:W-:Y:S04]  /*5ba0*/  SHF.R.U32.HI R3, RZ, 0x15, R3 ;  /* 0x00000015ff037819 */ /* 0x000fe80000011603 */
[----:B------:R-:W-:Y:S03]  /*5bb0*/  LOP3.LUT P0, RZ, R3, 0x3, R146, 0x48, !PT ;  /* 0x0000000303ff7812 */ /* 0x000fe60007804892 */
[----:B------:R-:W1:Y:S01]  /*5bc0*/  LDTM.16dp32bit_t0_t15.x16 R40, tmem[UR4] ;  /* 0x00000004002879ee */ /* 0x000e620008a00000 */
[----:B------:R-:W1:Y:S09]  /*5bd0*/  LDTM.16dp32bit_t16_t31.x16 R40, tmem[UR4+0x10] ;  /* 0x00001004002879ee */ /* 0x000e720008a20000 */
[----:B-1----:R-:W-:Y:S05]  /*5be0*/  @!P0 BRA `(.L_x_99) ;  /* 0x0000000000408947 */ /* 0x002fea0003800000 */
        /* <DEDUP_REMOVED lines=16> */
.L_x_99:
[----:B------:R-:W-:Y:S05]  /*5cf0*/  WARPSYNC.ALL ;  /* 0x0000000000007948 */ /* 0x000fea0003800000 */
[C---:B------:R-:W-:Y:S01]  /*5d00*/  R2UR UR4, R67.reuse ;  /* 0x00000000430472ca */ /* 0x040fe200000e0000 */
[----:B------:R-:W-:Y:S05]  /*5d10*/  VIADD R3, R67, 0x40 ;  /* 0x0000004043037836 */ /* 0x000fea0000000000 */
[----:B------:R-:W-:Y:S04]  /*5d20*/  SHF.R.U32.HI R3, RZ, 0x15, R3 ;  /* 0x00000015ff037819 */ /* 0x000fe80000011603 */
[----:B------:R-:W-:Y:S03]  /*5d30*/  LOP3.LUT P0, RZ, R3, 0x3, R146, 0x48, !PT ;  /* 0x0000000303ff7812 */ /* 0x000fe60007804892 */
[----:B------:R-:W1:Y:S01]  /*5d40*/  LDTM.16dp32bit_t0_t15.x16 R24, tmem[UR4+0x20] ;  /* 0x00002004001879ee */ /* 0x000e620008a00000 */
        /* <DEDUP_REMOVED lines=18> */
.L_x_100:
[----:B------:R-:W-:Y:S01]  /*5e70*/  LOP3.LUT P0, RZ, R144, 0x60, RZ, 0xc0, !PT ;  /* 0x0000006090ff7812 */ /* 0x000fe2000780c0ff */
[----:B------:R-:W-:Y:S05]  /*5e80*/  WARPSYNC.ALL ;  /* 0x0000000000007948 */ /* 0x000fea0003800000 */
[C---:B---3--:R-:W-:Y:S01]  /*5e90*/  IMAD R0, R66.reuse, R40, RZ ;  /* 0x0000002842007224 */ /* 0x048fe200078e02ff */
[----:B------:R-:W-:Y:S01]  /*5ea0*/  R2UR UR4, R67 ;  /* 0x00000000430472ca */ /* 0x000fe200000e0000 */
[----:B------:R-:W-:Y:S01]  /*5eb0*/  IMAD R3, R66, R41, RZ ;  /* 0x0000002942037224 */ /* 0x000fe200078e02ff */
[----:B----4-:R-:W-:Y:S01]  /*5ec0*/  SHF.L.U32 R70, R72, 0x10, RZ ;  /* 0x0000001048467819 */ /* 0x010fe200000006ff */
[----:B------:R-:W-:Y:S01]  /*5ed0*/  IMAD R22, R66, R44, RZ ;  /* 0x0000002c42167224 */ /* 0x000fe200078e02ff */
[----:B------:R-:W-:Y:S01]  /*5ee0*/  PRMT R69, R72, 0x8880, RZ ;  /* 0x0000888048457816 */ /* 0x000fe200000000ff */
[----:B------:R-:W-:Y:S01]  /*5ef0*/  IMAD R23, R66, R45, RZ ;  /* 0x0000002d42177224 */ /* 0x000fe200078e02ff */
[----:B------:R-:W-:Y:S01]  /*5f00*/  SHF.L.U32 R71, R72, 0x8, RZ ;  /* 0x0000000848477819 */ /* 0x000fe200000006ff */
[C---:B------:R-:W-:Y:S01]  /*5f10*/  IMAD R24, R66.reuse, R24, RZ ;  /* 0x0000001842187224 */ /* 0x040fe200078e02ff */
[----:B------:R-:W-:Y:S01]  /*5f20*/  SHF.R.S32.HI R70, RZ, 0x18, R70 ;  /* 0x00000018ff467819 */ /* 0x000fe20000011446 */
[----:B------:R-:W-:Y:S01]  /*5f30*/  IMAD R0, R69, R68, R0 ;  /* 0x0000004445007224 */ /* 0x000fe200078e0200 */
[C---:B------:R-:W-:Y:S01]  /*5f40*/  PRMT R117, R73.reuse, 0x8880, RZ ;  /* 0x0000888049757816 */ /* 0x040fe200000000ff */
[C---:B------:R-:W-:Y:S01]  /*5f50*/  IMAD R25, R66.reuse, R25, RZ ;  /* 0x0000001942197224 */ /* 0x040fe200078e02ff */
[----:B------:R-:W-:Y:S01]  /*5f60*/  SHF.R.S32.HI R71, RZ, 0x18, R71 ;  /* 0x00000018ff477819 */ /* 0x000fe20000011447 */
[----:B------:R-:W-:Y:S01]  /*5f70*/  LDTM.16dp32bit_t0_t15.x16 R4, tmem[UR4+0x40] ;  /* 0x00004004000479ee */ /* 0x000fe20008a00000 */
[----:B------:R-:W1:Y:S01]  /*5f80*/  LDTM.16dp32bit_t16_t31.x16 R4, tmem[UR4+0x50] ;  /* 0x00005004000479ee */ /* 0x000e620008a20000 */
[----:B------:R-:W-:Y:S01]  /*5f90*/  SHF.R.S32.HI R72, RZ, 0x18, R72 ;  /* 0x00000018ff487819 */ /* 0x000fe20000011448 */
[C---:B------:R-:W-:Y:S01]  /*5fa0*/  IMAD R20, R66.reuse, R42, RZ ;  /* 0x0000002a42147224 */ /* 0x040fe200078e02ff */
[C---:B------:R-:W-:Y:S01]  /*5fb0*/  SHF.L.U32 R116, R73.reuse, 0x10, RZ ;  /* 0x0000001049747819 */ /* 0x040fe200000006ff */
[----:B------:R-:W-:Y:S01]  /*5fc0*/  IMAD R21, R66, R43, RZ ;  /* 0x0000002b42157224 */ /* 0x000fe200078e02ff */
[----:B------:R-:W-:Y:S01]  /*5fd0*/  MOV R69, R117 ;  /* 0x0000007500457202 */ /* 0x000fe20000000f00 */
[-C--:B------:R-:W-:Y:S01]  /*5fe0*/  IMAD R3, R70, R68.reuse, R3 ;  /* 0x0000004446037224 */ /* 0x080fe200078e0203 */
[----:B------:R-:W-:Y:S01]  /*5ff0*/  SHF.L.U32 R114, R73, 0x8, RZ ;  /* 0x0000000849727819 */ /* 0x000fe200000006ff */
[-C--:B------:R-:W-:Y:S01]  /*6000*/  IMAD R20, R71, R68.reuse, R20 ;  /* 0x0000004447147224 */ /* 0x080fe200078e0214 */
[----:B------:R-:W-:Y:S01]  /*6010*/  SHF.R.S32.HI R70, RZ, 0x18, R116 ;  /* 0x00000018ff467819 */ /* 0x000fe20000011474 */
[-C--:B------:R-:W-:Y:S01]  /*6020*/  IMAD R21, R72, R68.reuse, R21 ;  /* 0x0000004448157224 */ /* 0x080fe200078e0215 */
[----:B------:R-:W-:Y:S01]  /*6030*/  PRMT R112, R74, 0x8880, RZ ;  /* 0x000088804a707816 */ /* 0x000fe200000000ff */
[----:B------:R-:W-:Y:S01]  /*6040*/  IMAD R22, R69, R68, R22 ;  /* 0x0000004445167224 */ /* 0x000fe200078e0216 */
[----:B------:R-:W-:Y:S01]  /*6050*/  SHF.R.S32.HI R69, RZ, 0x18, R114 ;  /* 0x00000018ff457819 */ /* 0x000fe20000011472 */
[----:B------:R-:W-:Y:S01]  /*6060*/  IMAD R40, R66, R46, RZ ;  /* 0x0000002e42287224 */ /* 0x000fe200078e02ff */
[----:B------:R-:W-:Y:S01]  /*6070*/  SHF.R.S32.HI R73, RZ, 0x18, R73 ;  /* 0x00000018ff497819 */ /* 0x000fe20000011449 */
[C---:B------:R-:W-:Y:S01]  /*6080*/  IMAD.U32 R111, R74.reuse, 0x10000, RZ ;  /* 0x000100004a6f7824 */ /* 0x040fe200078e00ff */
[----:B------:R-:W-:Y:S01]  /*6090*/  SHF.L.U32 R109, R74, 0x8, RZ ;  /* 0x000000084a6d7819 */ /* 0x000fe200000006ff */
[----:B------:R-:W-:Y:S01]  /*60a0*/  IMAD R41, R66, R47, RZ ;  /* 0x0000002f42297224 */ /* 0x000fe200078e02ff */
[----:B------:R-:W-:Y:S01]  /*60b0*/  MOV R71, R112 ;  /* 0x0000007000477202 */ /* 0x000fe20000000f00 */
[----:B------:R-:W-:Y:S01]  /*60c0*/  IMAD R23, R70, R68, R23 ;  /* 0x0000004446177224 */ /* 0x000fe200078e0217 */
[----:B------:R-:W-:Y:S01]  /*60d0*/  SHF.R.S32.HI R70, RZ, 0x18, R111 ;  /* 0x00000018ff467819 */ /* 0x000fe2000001146f */
[C---:B------:R-:W-:Y:S01]  /*60e0*/  IMAD R42, R66.reuse, R48, RZ ;  /* 0x00000030422a7224 */ /* 0x040fe200078e02ff */
[----:B------:R-:W-:Y:S01]  /*60f0*/  PRMT R105, R75, 0x8880, RZ ;  /* 0x000088804b697816 */ /* 0x000fe200000000ff */
[-C--:B------:R-:W-:Y:S01]  /*6100*/  IMAD R40, R69, R68.reuse, R40 ;  /* 0x0000004445287224 */ /* 0x080fe200078e0228 */
[C---:B------:R-:W-:Y:S01]  /*6110*/  SHF.L.U32 R104, R75.reuse, 0x10, RZ ;  /* 0x000000104b687819 */ /* 0x040fe200000006ff */
[C---:B------:R-:W-:Y:S01]  /*6120*/  IMAD R43, R66.reuse, R49, RZ ;  /* 0x00000031422b7224 */ /* 0x040fe200078e02ff */
[----:B------:R-:W-:Y:S01]  /*6130*/  SHF.L.U32 R103, R75, 0x8, RZ ;  /* 0x000000084b677819 */ /* 0x000fe200000006ff */
[----:B------:R-:W-:Y:S01]  /*6140*/  IMAD R41, R73, R68, R41 ;  /* 0x0000004449297224 */ /* 0x000fe200078e0229 */
[----:B------:R-:W-:Y:S01]  /*6150*/  SHF.R.S32.HI R76, RZ, 0x18, R75 ;  /* 0x00000018ff4c7819 */ /* 0x000fe2000001144b */
[C---:B------:R-:W-:Y:S01]  /*6160*/  IMAD R44, R66.reuse, R50, RZ ;  /* 0x00000032422c7224 */ /* 0x040fe200078e02ff */
[----:B------:R-:W-:Y:S01]  /*6170*/  SHF.R.S32.HI R75, RZ, 0x18, R109 ;  /* 0x00000018ff4b7819 */ /* 0x000fe2000001146d */
[-C--:B------:R-:W-:Y:S01]  /*6180*/  IMAD R42, R71, R68.reuse, R42 ;  /* 0x00000044472a7224 */ /* 0x080fe200078e022a */
[----:B------:R-:W-:Y:S01]  /*6190*/  SHF.R.S32.HI R74, RZ, 0x18, R74 ;  /* 0x00000018ff4a7819 */ /* 0x000fe2000001144a */
[----:B------:R-:W-:Y:S01]  /*61a0*/  IMAD R45, R66, R51, RZ ;  /* 0x00000033422d7224 */ /* 0x000fe200078e02ff */
[----:B------:R-:W-:Y:S01]  /*61b0*/  PRMT R115, R80, 0x8880, RZ ;  /* 0x0000888050737816 */ /* 0x000fe200000000ff */
[----:B------:R-:W-:Y:S01]  /*61c0*/  IMAD R43, R70, R68, R43 ;  /* 0x00000044462b7224 */ /* 0x000fe200078e022b */
[----:B------:R-:W-:Y:S01]  /*61d0*/  SHF.R.S32.HI R70, RZ, 0x18, R104 ;  /* 0x00000018ff467819 */ /* 0x000fe20000011468 */
[----:B------:R-:W-:Y:S01]  /*61e0*/  IMAD R46, R66, R52, RZ ;  /* 0x00000034422e7224 */ /* 0x000fe200078e02ff */
[----:B------:R-:W-:Y:S01]  /*61f0*/  SHF.R.S32.HI R71, RZ, 0x18, R103 ;  /* 0x00000018ff477819 */ /* 0x000fe20000011467 */
[-C--:B------:R-:W-:Y:S01]  /*6200*/  IMAD R44, R75, R68.reuse, R44 ;  /* 0x000000444b2c7224 */ /* 0x080fe200078e022c */
[----:B------:R-:W-:Y:S01]  /*6210*/  SHF.L.U32 R110, R80, 0x8, RZ ;  /* 0x00000008506e7819 */ /* 0x000fe200000006ff */
[----:B------:R-:W-:Y:S01]  /*6220*/  IMAD.MOV.U32 R69, RZ, RZ, R105 ;  /* 0x000000ffff457224 */ /* 0x000fe200078e0069 */
[C---:B------:R-:W-:Y:S01]  /*6230*/  PRMT R108, R81.reuse, 0x8880, RZ ;  /* 0x00008880516c7816 */ /* 0x040fe200000000ff */
[----:B------:R-:W-:Y:S01]  /*6240*/  IMAD R47, R66, R53, RZ ;  /* 0x00000035422f7224 */ /* 0x000fe200078e02ff */
[----:B------:R-:W-:Y:S01]  /*6250*/  SHF.R.S32.HI R77, RZ, 0x18, R80 ;  /* 0x00000018ff4d7819 */ /* 0x000fe20000011450 */
[----:B------:R-:W-:Y:S01]  /*6260*/  IMAD R45, R74, R68, R45 ;  /* 0x000000444a2d7224 */ /* 0x000fe200078e022d */
[C---:B------:R-:W-:Y:S01]  /*6270*/  SHF.L.U32 R107, R81.reuse, 0x10, RZ ;  /* 0x00000010516b7819 */ /* 0x040fe200000006ff */
[C---:B------:R-:W-:Y:S01]  /*6280*/  IMAD R48, R66.reuse, R54, RZ ;  /* 0x0000003642307224 */ /* 0x040fe200078e02ff */
[----:B------:R-:W-:Y:S01]  /*6290*/  SHF.L.U32 R106, R81, 0x8, RZ ;  /* 0x00000008516a7819 */ /* 0x000fe200000006ff */
[-C--:B------:R-:W-:Y:S01]  /*62a0*/  IMAD R46, R69, R68.reuse, R46 ;  /* 0x00000044452e7224 */ /* 0x080fe200078e022e */
[----:B------:R-:W-:Y:S01]  /*62b0*/  MOV R69, R115 ;  /* 0x0000007300457202 */ /* 0x000fe20000000f00 */
[----:B------:R-:W-:Y:S01]  /*62c0*/  IMAD R49, R66, R55, RZ ;  /* 0x0000003742317224 */ /* 0x000fe200078e02ff */
[----:B------:R-:W-:Y:S01]  /*62d0*/  PRMT R102, R82, 0x8880, RZ ;  /* 0x0000888052667816 */ /* 0x000fe200000000ff */
[----:B------:R-:W-:Y:S01]  /*62e0*/  IMAD.U32 R113, R80, 0x10000, RZ ;  /* 0x0001000050717824 */ /* 0x000fe200078e00ff */
[----:B------:R-:W-:Y:S01]  /*62f0*/  SHF.R.S32.HI R73, RZ, 0x18, R106 ;  /* 0x00000018ff497819 */ /* 0x000fe2000001146a */
[-C--:B------:R-:W-:Y:S01]  /*6300*/  IMAD R47, R70, R68.reuse, R47 ;  /* 0x00000044462f7224 */ /* 0x080fe200078e022f */
[----:B------:R-:W-:Y:S01]  /*6310*/  SHF.R.S32.HI R78, RZ, 0x18, R81 ;  /* 0x00000018ff4e7819 */ /* 0x000fe20000011451 */
[-C--:B------:R-:W-:Y:S01]  /*6320*/  IMAD R48, R71, R68.reuse, R48 ;  /* 0x0000004447307224 */ /* 0x080fe200078e0230 */
[----:B------:R-:W-:Y:S01]  /*6330*/  SHF.R.S32.HI R70, RZ, 0x18, R113 ;  /* 0x00000018ff467819 */ /* 0x000fe20000011471 */
[----:B------:R-:W-:Y:S01]  /*6340*/  IMAD R49, R76, R68, R49 ;  /* 0x000000444c317224 */ /* 0x000fe200078e0231 */
[----:B------:R-:W-:Y:S01]  /*6350*/  MOV R71, R108 ;  /* 0x0000006c00477202 */ /* 0x000fe20000000f00 */
[----:B------:R-:W-:Y:S01]  /*6360*/  IMAD R24, R69, R68, R24 ;  /* 0x0000004445187224 */ /* 0x000fe200078e0218 */
[----:B------:R-:W-:Y:S01]  /*6370*/  SHF.R.S32.HI R69, RZ, 0x18, R110 ;  /* 0x00000018ff457819 */ /* 0x000fe2000001146e */
[----:B------:R-:W-:Y:S01]  /*6380*/  IMAD R26, R66, R26, RZ ;  /* 0x0000001a421a7224 */ /* 0x000fe200078e02ff */
[----:B------:R-:W-:Y:S01]  /*6390*/  SHF.L.U32 R100, R82, 0x8, RZ ;  /* 0x0000000852647819 */ /* 0x000fe200000006ff */
[----:B------:R-:W-:Y:S01]  /*63a0*/  IMAD R27, R66, R27, RZ ;  /* 0x0000001b421b7224 */ /* 0x000fe200078e02ff */
[----:B------:R-:W-:Y:S01]  /*63b0*/  PRMT R99, R83, 0x8880, RZ ;  /* 0x0000888053637816 */ /* 0x000fe200000000ff */
[----:B------:R-:W-:Y:S01]  /*63c0*/  IMAD R25, R70, R68, R25 ;  /* 0x0000004446197224 */ /* 0x000fe200078e0219 */
[----:B------:R-:W-:Y:S01]  /*63d0*/  SHF.R.S32.HI R70, RZ, 0x18, R107 ;  /* 0x00000018ff467819 */ /* 0x000fe2000001146b */
[C---:B------:R-:W-:Y:S01]  /*63e0*/  IMAD R28, R66.reuse, R28, RZ ;  /* 0x0000001c421c7224 */ /* 0x040fe200078e02ff */
[----:B------:R-:W-:Y:S01]  /*63f0*/  SHF.R.S32.HI R79, RZ, 0x18, R82 ;  /* 0x00000018ff4f7819 */ /* 0x000fe20000011452 */
[----:B------:R-:W-:Y:S01]  /*6400*/  IMAD R26, R69, R68, R26 ;  /* 0x00000044451a7224 */ /* 0x000fe200078e021a */
[----:B------:R-:W-:Y:S01]  /*6410*/  MOV R69, R102 ;  /* 0x0000006600457202 */ /* 0x000fe20000000f00 */
[C---:B------:R-:W-:Y:S01]  /*6420*/  IMAD R29, R66.reuse, R29, RZ ;  /* 0x0000001d421d7224 */ /* 0x040fe200078e02ff */
[----:B------:R-:W-:Y:S01]  /*6430*/  SHF.L.U32 R97, R83, 0x10, RZ ;  /* 0x0000001053617819 */ /* 0x000fe200000006ff */
[----:B------:R-:W-:Y:S01]  /*6440*/  IMAD R27, R77, R68, R27 ;  /* 0x000000444d1b7224 */ /* 0x000fe200078e021b */
[----:B------:R-:W-:Y:S01]  /*6450*/  SHF.L.U32 R95, R83, 0x8, RZ ;  /* 0x00000008535f7819 */ /* 0x000fe200000006ff */
[----:B------:R-:W-:Y:S01]  /*6460*/  IMAD R30, R66, R30, RZ ;  /* 0x0000001e421e7224 */ /* 0x000fe200078e02ff */
[----:B------:R-:W-:Y:S01]  /*6470*/  PRMT R98, R84, 0x8880, RZ ;  /* 0x0000888054627816 */ /* 0x000fe200000000ff */
[-C--:B------:R-:W-:Y:S01]  /*6480*/  IMAD R28, R71, R68.reuse, R28 ;  /* 0x00000044471c7224 */ /* 0x080fe200078e021c */
[----:B------:R-:W-:Y:S01]  /*6490*/  MOV R71, R99 ;  /* 0x0000006300477202 */ /* 0x000fe20000000f00 */
[----:B------:R-:W-:Y:S01]  /*64a0*/  IMAD R31, R66, R31, RZ ;  /* 0x0000001f421f7224 */ /* 0x000fe200078e02ff */
[----:B------:R-:W-:Y:S01]  /*64b0*/  SHF.R.S32.HI R80, RZ, 0x18, R83 ;  /* 0x00000018ff507819 */ /* 0x000fe20000011453 */
[----:B------:R-:W-:Y:S01]  /*64c0*/  IMAD.U32 R101, R82, 0x10000, RZ ;  /* 0x0001000052657824 */ /* 0x000fe200078e00ff */
[----:B------:R-:W-:Y:S01]  /*64d0*/  SHF.L.U32 R94, R84, 0x8, RZ ;  /* 0x00000008545e7819 */ /* 0x000fe200000006ff */
[----:B------:R-:W-:Y:S01]  /*64e0*/  IMAD R29, R70, R68, R29 ;  /* 0x00000044461d7224 */ /* 0x000fe200078e021d */
[----:B------:R-:W-:Y:S01]  /*64f0*/  PRMT R93, R85, 0x8880, RZ ;  /* 0x00008880555d7816 */ /* 0x000fe200000000ff */
[----:B------:R-:W-:Y:S01]  /*6500*/  IMAD R32, R66, R32, RZ ;  /* 0x0000002042207224 */ /* 0x000fe200078e02ff */
[----:B------:R-:W-:Y:S01]  /*6510*/  SHF.R.S32.HI R70, RZ, 0x18, R101 ;  /* 0x00000018ff467819 */ /* 0x000fe20000011465 */
[-C--:B------:R-:W-:Y:S01]  /*6520*/  IMAD R30, R73, R68.reuse, R30 ;  /* 0x00000044491e7224 */ /* 0x080fe200078e021e */
[----:B------:R-:W-:Y:S01]  /*6530*/  SHF.R.S32.HI R73, RZ, 0x18, R95 ;  /* 0x00000018ff497819 */ /* 0x000fe2000001145f */
[-C--:B------:R-:W-:Y:S01]  /*6540*/  IMAD R31, R78, R68.reuse, R31 ;  /* 0x000000444e1f7224 */ /* 0x080fe200078e021f */
[----:B------:R-:W-:Y:S01]  /*6550*/  SHF.R.S32.HI R72, RZ, 0x18, R84 ;  /* 0x00000018ff487819 */ /* 0x000fe20000011454 */
[C---:B------:R-:W-:Y:S01]  /*6560*/  IMAD R33, R66.reuse, R33, RZ ;  /* 0x0000002142217224 */ /* 0x040fe200078e02ff */
[----:B------:R-:W-:Y:S01]  /*6570*/  SHF.L.U32 R92, R85, 0x10, RZ ;  /* 0x00000010555c7819 */ /* 0x000fe200000006ff */
[----:B------:R-:W-:Y:S01]  /*6580*/  IMAD R32, R69, R68, R32 ;  /* 0x0000004445207224 */ /* 0x000fe200078e0220 */
[----:B------:R-:W-:Y:S01]  /*6590*/  SHF.R.S32.HI R69, RZ, 0x18, R100 ;  /* 0x00000018ff457819 */ /* 0x000fe20000011464 */
[C---:B------:R-:W-:Y:S01]  /*65a0*/  IMAD R34, R66.reuse, R34, RZ ;  /* 0x0000002242227224 */ /* 0x040fe200078e02ff */
[----:B------:R-:W-:Y:S01]  /*65b0*/  SHF.L.U32 R91, R85, 0x8, RZ ;  /* 0x00000008555b7819 */ /* 0x000fe200000006ff */
        /* <DEDUP_REMOVED lines=8> */
[C---:B------:R-:W-:Y:S01]  /*6640*/  IMAD R37, R66.reuse, R37, RZ ;  /* 0x0000002542257224 */ /* 0x040fe200078e02ff */
[----:B------:R-:W-:Y:S01]  /*6650*/  SHF.R.S32.HI R82, RZ, 0x18, R86 ;  /* 0x00000018ff527819 */ /* 0x000fe20000011456 */
[----:B------:R-:W-:Y:S01]  /*6660*/  IMAD R35, R79, R68, R35 ;  /* 0x000000444f237224 */ /* 0x000fe200078e0223 */
[----:B------:R-:W-:Y:S01]  /*6670*/  SHF.L.U32 R85, R87, 0x10, RZ ;  /* 0x0000001057557819 */ /* 0x000fe200000006ff */
[----:B------:R-:W-:Y:S01]  /*6680*/  IMAD R38, R66, R38, RZ ;  /* 0x0000002642267224 */ /* 0x000fe200078e02ff */
[----:B------:R-:W-:Y:S01]  /*6690*/  R2UR UR5, R128 ;  /* 0x00000000800572ca */ /* 0x000fe200000e0000 */
[-C--:B------:R-:W-:Y:S01]  /*66a0*/  IMAD R36, R71, R68.reuse, R36 ;  /* 0x0000004447247224 */ /* 0x080fe200078e0224 */
[----:B------:R-:W-:Y:S01]  /*66b0*/  MOV R71, R93 ;  /* 0x0000005d00477202 */ /* 0x000fe20000000f00 */
[----:B------:R-:W-:Y:S01]  /*66c0*/  IMAD R39, R66, R39, RZ ;  /* 0x0000002742277224 */ /* 0x000fe200078e02ff */
[----:B------:R-:W-:Y:S01]  /*66d0*/  SHF.R.S32.HI R83, RZ, 0x18, R87 ;  /* 0x00000018ff537819 */ /* 0x000fe20000011457 */
[----:B------:R-:W-:Y:S01]  /*66e0*/  IMAD.U32 R96, R84, 0x10000, RZ ;  /* 0x0001000054607824 */ /* 0x000fe200078e00ff */
[----:B------:R-:W-:Y:S01]  /*66f0*/  SHF.L.U32 R84, R87, 0x8, RZ ;  /* 0x0000000857547819 */ /* 0x000fe200000006ff */
[----:B------:R-:W-:Y:S01]  /*6700*/  IMAD R37, R70, R68, R37 ;  /* 0x0000004446257224 */ /* 0x000fe200078e0225 */
[----:B------:R-:W-:Y:S01]  /*6710*/  I2IP.S8.S32.SAT R128, R21, R20, RZ ;  /* 0x0000001415807239 */ /* 0x000fe200000014ff */
[----:B-1----:R-:W-:Y:S01]  /*6720*/  IMAD R4, R66, R4, RZ ;  /* 0x0000000442047224 */ /* 0x002fe200078e02ff */
[----:B------:R-:W-:Y:S01]  /*6730*/  SHF.R.S32.HI R70, RZ, 0x18, R96 ;  /* 0x00000018ff467819 */ /* 0x000fe20000011460 */
[----:B------:R-:W-:Y:S01]  /*6740*/  IMAD R38, R73, R68, R38 ;  /* 0x0000004449267224 */ /* 0x000fe200078e0226 */
[----:B------:R-:W-:Y:S01]  /*6750*/  I2IP.S8.S32.SAT R129, R41, R40, RZ ;  /* 0x0000002829817239 */ /* 0x000fe200000014ff */
[----:B------:R-:W-:Y:S01]  /*6760*/  IMAD.MOV.U32 R69, RZ, RZ, R98 ;  /* 0x000000ffff457224 */ /* 0x000fe200078e0062 */
[----:B------:R-:W-:Y:S01]  /*6770*/  I2IP.S8.S32.SAT R130, R45, R44, RZ ;  /* 0x0000002c2d827239 */ /* 0x000fe200000014ff */
[----:B------:R-:W-:Y:S01]  /*6780*/  IMAD R39, R80, R68, R39 ;  /* 0x0000004450277224 */ /* 0x000fe200078e0227 */
[----:B------:R-:W-:Y:S01]  /*6790*/  I2IP.S8.S32.SAT R131, R49, R48, RZ ;  /* 0x0000003031837239 */ /* 0x000fe200000014ff */
[C---:B------:R-:W-:Y:S01]  /*67a0*/  IMAD R5, R66.reuse, R5, RZ ;  /* 0x0000000542057224 */ /* 0x040fe200078e02ff */
[----:B------:R-:W-:Y:S01]  /*67b0*/  I2IP.S8.S32.SAT R132, R27, R26, RZ ;  /* 0x0000001a1b847239 */ /* 0x000fe200000014ff */
[----:B------:R-:W-:Y:S01]  /*67c0*/  IMAD R4, R69, R68, R4 ;  /* 0x0000004445047224 */ /* 0x000fe200078e0204 */
[----:B------:R-:W-:Y:S01]  /*67d0*/  SHF.R.S32.HI R69, RZ, 0x18, R94 ;  /* 0x00000018ff457819 */ /* 0x000fe2000001145e */
[C---:B------:R-:W-:Y:S01]  /*67e0*/  IMAD R6, R66.reuse, R6, RZ ;  /* 0x0000000642067224 */ /* 0x040fe200078e02ff */
[----:B------:R-:W-:Y:S01]  /*67f0*/  I2IP.S8.S32.SAT R133, R31, R30, RZ ;  /* 0x0000001e1f857239 */ /* 0x000fe200000014ff */
[----:B------:R-:W-:Y:S01]  /*6800*/  IMAD R7, R66, R7, RZ ;  /* 0x0000000742077224 */ /* 0x000fe200078e02ff */
[----:B------:R-:W-:Y:S01]  /*6810*/  I2IP.S8.S32.SAT R134, R35, R34, RZ ;  /* 0x0000002223867239 */ /* 0x000fe200000014ff */
[----:B------:R-:W-:Y:S01]  /*6820*/  IMAD R5, R70, R68, R5 ;  /* 0x0000004446057224 */ /* 0x000fe200078e0205 */
[----:B------:R-:W-:Y:S01]  /*6830*/  SHF.R.S32.HI R70, RZ, 0x18, R92 ;  /* 0x00000018ff467819 */ /* 0x000fe2000001145c */
[C---:B------:R-:W-:Y:S01]  /*6840*/  IMAD R8, R66.reuse, R8, RZ ;  /* 0x0000000842087224 */ /* 0x040fe200078e02ff */
[----:B------:R-:W-:Y:S01]  /*6850*/  I2IP.S8.S32.SAT R135, R39, R38, RZ ;  /* 0x0000002627877239 */ /* 0x000fe200000014ff */
[----:B------:R-:W-:Y:S01]  /*6860*/  IMAD R6, R69, R68, R6 ;  /* 0x0000004445067224 */ /* 0x000fe200078e0206 */
[----:B------:R-:W-:Y:S01]  /*6870*/  SHF.R.S32.HI R69, RZ, 0x18, R91 ;  /* 0x00000018ff457819 */ /* 0x000fe2000001145b */
[----:B------:R-:W-:Y:S01]  /*6880*/  IMAD R9, R66, R9, RZ ;  /* 0x0000000942097224 */ /* 0x000fe200078e02ff */
[----:B------:R-:W-:Y:S01]  /*6890*/  I2IP.S8.S32.SAT R128, R3, R0, R128 ;  /* 0x0000000003807239 */ /* 0x000fe20000001480 */
[----:B------:R-:W-:Y:S01]  /*68a0*/  IMAD R7, R72, R68, R7 ;  /* 0x0000004448077224 */ /* 0x000fe200078e0207 */
[----:B------:R-:W-:Y:S01]  /*68b0*/  I2IP.S8.S32.SAT R129, R23, R22, R129 ;  /* 0x0000001617817239 */ /* 0x000fe20000001481 */
[----:B------:R-:W-:Y:S01]  /*68c0*/  IMAD R10, R66, R10, RZ ;  /* 0x0000000a420a7224 */ /* 0x000fe200078e02ff */
[----:B------:R-:W-:Y:S01]  /*68d0*/  I2IP.S8.S32.SAT R130, R43, R42, R130 ;  /* 0x0000002a2b827239 */ /* 0x000fe20000001482 */
[----:B------:R-:W-:Y:S01]  /*68e0*/  IMAD R8, R71, R68, R8 ;  /* 0x0000004447087224 */ /* 0x000fe200078e0208 */
[----:B------:R-:W-:Y:S01]  /*68f0*/  MOV R71, R90 ;  /* 0x0000005a00477202 */ /* 0x000fe20000000f00 */
[----:B------:R-:W-:Y:S01]  /*6900*/  IMAD.SHL.U32 R88, R86, 0x100, RZ ;  /* 0x0000010056587824 */ /* 0x000fe200078e00ff */
[----:B------:R-:W-:Y:S01]  /*6910*/  PRMT R86, R87, 0x8880, RZ ;  /* 0x0000888057567816 */ /* 0x000fe200000000ff */
[----:B------:R-:W-:Y:S01]  /*6920*/  IMAD R11, R66, R11, RZ ;  /* 0x0000000b420b7224 */ /* 0x000fe200078e02ff */
[----:B------:R-:W-:Y:S01]  /*6930*/  I2IP.S8.S32.SAT R156, R7, R6, RZ ;  /* 0x00000006079c7239 */ /* 0x000fe200000014ff */
[----:B------:R-:W-:Y:S01]  /*6940*/  IMAD R9, R70, R68, R9 ;  /* 0x0000004446097224 */ /* 0x000fe200078e0209 */
[----:B------:R-:W-:Y:S01]  /*6950*/  SHF.R.S32.HI R70, RZ, 0x18, R89 ;  /* 0x00000018ff467819 */ /* 0x000fe20000011459 */
[C---:B------:R-:W-:Y:S01]  /*6960*/  IMAD R12, R66.reuse, R12, RZ ;  /* 0x0000000c420c7224 */ /* 0x040fe200078e02ff */
[----:B------:R-:W-:Y:S01]  /*6970*/  UIADD3 UR5, UPT, UPT, UR5, 0x100, URZ ;  /* 0x0000010005057890 */ /* 0x000fe2000fffe0ff */
[-C--:B------:R-:W-:Y:S01]  /*6980*/  IMAD R10, R69, R68.reuse, R10 ;  /* 0x00000044450a7224 */ /* 0x080fe200078e020a */
[----:B------:R-:W-:Y:S01]  /*6990*/  SHF.R.S32.HI R69, RZ, 0x18, R88 ;  /* 0x00000018ff457819 */ /* 0x000fe20000011458 */
[C---:B------:R-:W-:Y:S01]  /*69a0*/  IMAD R13, R66.reuse, R13, RZ ;  /* 0x0000000d420d7224 */ /* 0x040fe200078e02ff */
[----:B------:R-:W-:Y:S01]  /*69b0*/  UPRMT UR5, UR37, 0x654, UR5 ;  /* 0x0000065425057896 */ /* 0x000fe20008000005 */
[----:B------:R-:W-:Y:S01]  /*69c0*/  IMAD R11, R81, R68, R11 ;  /* 0x00000044510b7224 */ /* 0x000fe200078e020b */
[----:B------:R-:W-:Y:S01]  /*69d0*/  I2IP.S8.S32.SAT R131, R47, R46, R131 ;  /* 0x0000002e2f837239 */ /* 0x000fe20000001483 */
[----:B------:R-:W-:Y:S01]  /*69e0*/  IMAD R12, R71, R68, R12 ;  /* 0x00000044470c7224 */ /* 0x000fe200078e020c */
[----:B------:R-:W-:Y:S01]  /*69f0*/  MOV R71, R86 ;  /* 0x0000005600477202 */ /* 0x000fe20000000f00 */
[----:B------:R-:W-:Y:S01]  /*6a00*/  IMAD R14, R66, R14, RZ ;  /* 0x0000000e420e7224 */ /* 0x000fe200078e02ff */
[----:B------:R-:W-:Y:S01]  /*6a10*/  I2IP.S8.S32.SAT R157, R11, R10, RZ ;  /* 0x0000000a0b9d7239 */ /* 0x000fe200000014ff */
[----:B------:R-:W-:Y:S01]  /*6a20*/  IMAD R13, R70, R68, R13 ;  /* 0x00000044460d7224 */ /* 0x000fe200078e020d */
[----:B------:R-:W-:Y:S01]  /*6a30*/  SHF.R.S32.HI R70, RZ, 0x18, R85 ;  /* 0x00000018ff467819 */ /* 0x000fe20000011455 */
[C---:B------:R-:W-:Y:S01]  /*6a40*/  IMAD R15, R66.reuse, R15, RZ ;  /* 0x0000000f420f7224 */ /* 0x040fe200078e02ff */
[----:B------:R-:W-:Y:S01]  /*6a50*/  I2IP.S8.S32.SAT R132, R25, R24, R132 ;  /* 0x0000001819847239 */ /* 0x000fe20000001484 */
[C---:B------:R-:W-:Y:S01]  /*6a60*/  IMAD R16, R66.reuse, R16, RZ ;  /* 0x0000001042107224 */ /* 0x040fe200078e02ff */
[----:B------:R-:W-:Y:S01]  /*6a70*/  I2IP.S8.S32.SAT R133, R29, R28, R133 ;  /* 0x0000001c1d857239 */ /* 0x000fe20000001485 */
[----:B------:R-:W-:Y:S01]  /*6a80*/  IMAD R14, R69, R68, R14 ;  /* 0x00000044450e7224 */ /* 0x000fe200078e020e */
[----:B------:R-:W-:Y:S01]  /*6a90*/  SHF.R.S32.HI R69, RZ, 0x18, R84 ;  /* 0x00000018ff457819 */ /* 0x000fe20000011454 */
[----:B------:R-:W-:Y:S01]  /*6aa0*/  IMAD R17, R66, R17, RZ ;  /* 0x0000001142117224 */ /* 0x000fe200078e02ff */
[----:B------:R-:W-:Y:S01]  /*6ab0*/  I2IP.S8.S32.SAT R134, R33, R32, R134 ;  /* 0x0000002021867239 */ /* 0x000fe20000001486 */
[----:B------:R-:W-:Y:S01]  /*6ac0*/  IMAD R15, R82, R68, R15 ;  /* 0x00000044520f7224 */ /* 0x000fe200078e020f */
[----:B------:R-:W-:Y:S01]  /*6ad0*/  I2IP.S8.S32.SAT R135, R37, R36, R135 ;  /* 0x0000002425877239 */ /* 0x000fe20000001487 */
[----:B------:R-:W-:Y:S01]  /*6ae0*/  IMAD R16, R71, R68, R16 ;  /* 0x0000004447107224 */ /* 0x000fe200078e0210 */
[----:B------:R-:W-:Y:S01]  /*6af0*/  I2IP.S8.S32.SAT R156, R5, R4, R156 ;  /* 0x00000004059c7239 */ /* 0x000fe2000000149c */
[----:B------:R-:W-:Y:S01]  /*6b00*/  IMAD R18, R66, R18, RZ ;  /* 0x0000001242127224 */ /* 0x000fe200078e02ff */
[----:B------:R-:W-:Y:S01]  /*6b10*/  I2IP.S8.S32.SAT R154, R15, R14, RZ ;  /* 0x0000000e0f9a7239 */ /* 0x000fe200000014ff */
[----:B------:R-:W-:Y:S01]  /*6b20*/  IMAD R17, R70, R68, R17 ;  /* 0x0000004446117224 */ /* 0x000fe200078e0211 */
[----:B------:R-:W-:Y:S01]  /*6b30*/  I2IP.S8.S32.SAT R157, R9, R8, R157 ;  /* 0x00000008099d7239 */ /* 0x000fe2000000149d */
[----:B------:R-:W-:Y:S01]  /*6b40*/  IMAD R19, R66, R19, RZ ;  /* 0x0000001342137224 */ /* 0x000fe200078e02ff */
[----:B------:R-:W-:Y:S01]  /*6b50*/  I2IP.S8.S32.SAT R158, R13, R12, R154 ;  /* 0x0000000c0d9e7239 */ /* 0x000fe2000000149a */
[-C--:B------:R-:W-:Y:S01]  /*6b60*/  IMAD R18, R69, R68.reuse, R18 ;  /* 0x0000004445127224 */ /* 0x080fe200078e0212 */
[----:B------:R-:W-:Y:S01]  /*6b70*/  NOP ;  /* 0x0000000000007918 */ /* 0x000fe20000000000 */
[----:B------:R-:W-:Y:S01]  /*6b80*/  IMAD R19, R83, R68, R19 ;  /* 0x0000004453137224 */ /* 0x000fe200078e0213 */
[----:B------:R-:W-:Y:S01]  /*6b90*/  SYNCS.ARRIVE.TRANS64.RED.A1T0 RZ, [UR5], RZ ;  /* 0x000000ffffff79a7 */ /* 0x000fe20008100405 */
[----:B------:R1:W-:Y:S01]  /*6ba0*/  STS.128 [R145+UR43+0x1a00], R128 ;  /* 0x001a008091007988 */ /* 0x0003e20008000c2b */
[----:B------:R-:W-:Y:S01]  /*6bb0*/  BSSY.RECONVERGENT B0, `(.L_x_101) ;  /* 0x0000025000007945 */ /* 0x000fe20003800200 */
[----:B------:R-:W-:Y:S02]  /*6bc0*/  IADD3 R154, PT, PT, R64, 0x1, RZ ;  /* 0x00000001409a7810 */ /* 0x000fe40007ffe0ff */
[----:B------:R-:W-:Y:S04]  /*6bd0*/  I2IP.S8.S32.SAT R155, R19, R18, RZ ;  /* 0x00000012139b7239 */ /* 0x000fe800000014ff */
[----:B------:R1:W-:Y:S01]  /*6be0*/  STS.128 [R145+UR43+0x2200], R132 ;  /* 0x0022008491007988 */ /* 0x0003e20008000c2b */
[----:B------:R-:W-:Y:S07]  /*6bf0*/  I2IP.S8.S32.SAT R159, R17, R16, R155 ;  /* 0x00000010119f7239 */ /* 0x000fee000000149b */
[----:B------:R1:W-:Y:S01]  /*6c00*/  STS.128 [R145+UR43+0x2a00], R156 ;  /* 0x002a009c91007988 */ /* 0x0003e20008000c2b */
[----:B------:R-:W-:Y:S01]  /*6c10*/  @!PT LDS RZ, [RZ] ;  /* 0x00000000fffff984 */ /* 0x000fe20000000800 */
[----:B------:R-:W-:Y:S01]  /*6c20*/  @!PT LDS RZ, [RZ] ;  /* 0x00000000fffff984 */ /* 0x000fe20000000800 */
[----:B------:R-:W-:Y:S01]  /*6c30*/  @!PT LDS RZ, [RZ] ;  /* 0x00000000fffff984 */ /* 0x000fe20000000800 */
[----:B------:R-:W-:Y:S01]  /*6c40*/  @!PT LDS RZ, [RZ] ;  /* 0x00000000fffff984 */ /* 0x000fe20000000800 */
[----:B------:R3:W-:Y:S07]  /*6c50*/  MEMBAR.ALL.CTA ;  /* 0x0000000000007992 */ /* 0x0007ee0000008000 */
[----:B---3--:R-:W3:Y:S02]  /*6c60*/  FENCE.VIEW.ASYNC.S ;  /* 0x00000000000073c6 */ /* 0x008ee40000000000 */
[----:B---3--:R-:W-:Y:S06]  /*6c70*/  BAR.SYNC.DEFER_BLOCKING 0x1, 0x80 ;  /* 0x0042000000007b1d */ /* 0x008fec0000010000 */
[----:B------:R-:W-:Y:S05]  /*6c80*/  @P0 BRA `(.L_x_102) ;  /* 0x00000000005c0947 */ /* 0x000fea0003800000 */
[----:B------:R-:W-:Y:S01]  /*6c90*/  UIADD3 UR4, UPT, UPT, UR43, 0x1a00, URZ ;  /* 0x00001a002b047890 */ /* 0x000fe2000fffe0ff */
[----:B------:R-:W-:Y:S01]  /*6ca0*/  R2UR UR13, R137 ;  /* 0x00000000890d72ca */ /* 0x000fe200000e0000 */
[----:B------:R-:W-:Y:S01]  /*6cb0*/  UIADD3 UR16, UP0, UPT, UR46, 0x680, URZ ;  /* 0x000006802e107890 */ /* 0x000fe2000ff1e0ff */
[----:B------:R-:W-:Y:S01]  /*6cc0*/  R2UR UR14, R139 ;  /* 0x000000008b0e72ca */ /* 0x000fe200000e0000 */
[----:B------:R-:W-:Y:S01]  /*6cd0*/  UMOV UR15, UR36 ;  /* 0x00000024000f7c82 */ /* 0x000fe20008000000 */
[----:B------:R-:W-:Y:S01]  /*6ce0*/  UIADD3 UR8, UPT, UPT, UR43, 0x2200, URZ ;  /* 0x000022002b087890 */ /* 0x000fe2000fffe0ff */
[----:B------:R-:W-:Y:S01]  /*6cf0*/  IMAD.U32 R151, RZ, RZ, UR4 ;  /* 0x00000004ff977e24 */ /* 0x000fe2000f8e00ff */
[----:B------:R-:W-:Y:S01]  /*6d00*/  UIADD3.X UR17, UPT, UPT, URZ, UR47, URZ, UP0, !UPT ;  /* 0x0000002fff117290 */ /* 0x000fe200087fe4ff */
[----:B------:R-:W-:Y:S01]  /*6d10*/  UMOV UR11, UR36 ;  /* 0x00000024000b7c82 */ /* 0x000fe20008000000 */
[----:B------:R-:W-:Y:S02]  /*6d20*/  UIADD3 UR4, UPT, UPT, UR43, 0x2a00, URZ ;  /* 0x00002a002b047890 */ /* 0x000fe4000fffe0ff */
[----:B------:R-:W-:Y:S01]  /*6d30*/  R2UR UR12, R151 ;  /* 0x00000000970c72ca */ /* 0x000fe200000e0000 */
[----:B------:R-:W-:Y:S02]  /*6d40*/  UMOV UR7, UR36 ;  /* 0x0000002400077c82 */ /* 0x000fe40008000000 */
[----:B------:R-:W-:Y:S02]  /*6d50*/  UIMAD UR13, UR13, 0x60, URZ ;  /* 0x000000600d0d78a4 */ /* 0x000fe4000f8e02ff */
[----:B------:R-:W-:Y:S02]  /*6d60*/  USHF.L.U32 UR14, UR14, 0x6, URZ ;  /* 0x000000060e0e7899 */ /* 0x000fe400080006ff */
[----:B------:R-:W-:Y:S02]  /*6d70*/  UIADD3 UR9, UPT, UPT, UR13, 0x20, URZ ;  /* 0x000000200d097890 */ /* 0x000fe4000fffe0ff */
[----:B------:R-:W-:Y:S03]  /*6d80*/  UIADD3 UR5, UPT, UPT, UR13, 0x40, URZ ;  /* 0x000000400d057890 */ /* 0x000fe6000fffe0ff */
[----:B------:R-:W-:Y:S01]  /*6d90*/  UMOV UR10, UR14 ;  /* 0x0000000e000a7c82 */ /* 0x000fe20008000000 */
[----:B------:R-:W-:Y:S01]  /*6da0*/  UMOV UR6, UR14 ;  /* 0x0000000e00067c82 */ /* 0x000fe20008000000 */
[----:B------:R3:W-:Y:S02]  /*6db0*/  UTMASTG.3D [UR12], [UR16] ;  /* 0x0000000c100073b5 */ /* 0x0007e40008010000 */
[----:B------:R3:W-:Y:S02]  /*6dc0*/  UTMASTG.3D [UR8], [UR16] ;  /* 0x00000008100073b5 */ /* 0x0007e40008010000 */
[----:B------:R3:W-:Y:S01]  /*6dd0*/  UTMASTG.3D [UR4], [UR16] ;  /* 0x00000004100073b5 */ /* 0x0007e20008010000 */
[----:B------:R0:W-:Y:S01]  /*6de0*/  UTMACMDFLUSH ;  /* 0x00000000000079b7 */ /* 0x0001e20000000000 */
[----:B---3--:R-:W-:Y:S04]  /*6df0*/  DEPBAR.LE SB0, 0x0 ;  /* 0x000080000000791a */ /* 0x008fe80000000000 */
.L_x_102:
[----:B------:R-:W-:Y:S05]  /*6e00*/  BSYNC.RECONVERGENT B0 ;  /* 0x0000000000007941 */ /* 0x000fea0003800200 */
.L_x_101:
[----:B------:R-:W-:Y:S01]  /*6e10*/  BAR.SYNC.DEFER_BLOCKING 0x1, 0x80 ;  /* 0x0042000000007b1d */ /* 0x000fe20000010000 */
[----:B------:R-:W-:Y:S01]  /*6e20*/  ISETP.NE.AND P2, PT, R152, RZ, PT ;  /* 0x000000ff9800720c */ /* 0x000fe20003f45270 */
[----:B------:R-:W-:Y:S01]  /*6e30*/  IMAD.IADD R137, R63, 0x1, R136 ;  /* 0x000000013f897824 */ /* 0x000fe200078e0288 */
[----:B------:R-:W-:Y:S01]  /*6e40*/  ISETP.NE.AND P0, PT, R153, 0x2, PT ;  /* 0x000000029900780c */ /* 0x000fe20003f05270 */
[----:B------:R-:W-:Y:S01]  /*6e50*/  IMAD.IADD R139, R65, 0x1, R138 ;  /* 0x00000001418b7824 */ /* 0x000fe200078e028a */
[----:B------:R-:W-:Y:S02]  /*6e60*/  ISETP.NE.AND P1, PT, R154, 0x4, PT ;  /* 0x000000049a00780c */ /* 0x000fe40003f25270 */
[----:B------:R-:W-:Y:S02]  /*6e70*/  SEL R0, RZ, 0x1, P0 ;  /* 0x00000001ff007807 */ /* 0x000fe40000000000 */
[----:B------:R-:W-:Y:S02]  /*6e80*/  SEL R3, RZ, 0x1, P1 ;  /* 0x00000001ff037807 */ /* 0x000fe40000800000 */
[----:B------:R-:W-:Y:S02]  /*6e90*/  LOP3.LUT R149, R149, R0, RZ, 0x3c, !PT ;  /* 0x0000000095957212 */ /* 0x000fe400078e3cff */
[----:B------:R-:W-:Y:S02]  /*6ea0*/  LOP3.LUT R150, R150, R3, RZ, 0x3c, !PT ;  /* 0x0000000396967212 */ /* 0x000fe400078e3cff */
[----:B------:R-:W-:Y:S02]  /*6eb0*/  @P2 R2UR UR36, R147 ;  /* 0x00000000932422ca */ /* 0x000fe400000e0000 */
[----:B------:R-:W-:Y:S02]  /*6ec0*/  SEL R153, R153, RZ, P0 ;  /* 0x000000ff99997207 */ /* 0x000fe40000000000 */
[----:B------:R-:W-:Y:S01]  /*6ed0*/  SEL R64, R154, RZ, P1 ;  /* 0x000000ff9a407207 */ /* 0x000fe20000800000 */
[----:B------:R-:W-:Y:S10]  /*6ee0*/  @P2 BRA `(.L_x_103) ;  /* 0xffffffdc00582947 */ /* 0x000ff4000383ffff */
[----:B------:R-:W-:Y:S05]  /*6ef0*/  EXIT ;  /* 0x000000000000794d */ /* 0x000fea0003800000 */
.L_x_20:
[----:B--2---:R2:W1:Y:S02]  /*6f00*/  SYNCS.PHASECHK.TRANS64.TRYWAIT P0, [R3+URZ+0x130], R2 ;  /* 0x00013002030075a7 */ /* 0x00446400080011ff */
[----:B-1----:R-:W-:Y:S05]  /*6f10*/  @!P0 NANOSLEEP.SYNCS 0x989680 ;  /* 0x009896800000895d */ /* 0x002fea0003900000 */
[----:B------:R-:W1:Y:S02]  /*6f20*/  @!P0 SYNCS.PHASECHK.TRANS64 P0, [R3+URZ+0x130], R2 ;  /* 0x00013002030085a7 */ /* 0x000e6400080010ff */
[----:B-1----:R-:W-:Y:S05]  /*6f30*/  @!P0 BRA `(.L_x_20) ;  /* 0xfffffffc00f08947 */ /* 0x002fea000383ffff */
[----:B------:R-:W-:Y:S05]  /*6f40*/  BRA `(.L_x_104) ;  /* 0xffffffa400cc7947 */ /* 0x000fea000383ffff */
.L_x_23:
[----:B-1----:R-:W-:Y:S07]  /*6f50*/  MOV R2, UR33 ;  /* 0x0000002100027c02 */ /* 0x002fee0008000f00 */
.L_x_105:
[----:B-1----:R1:W2:Y:S02]  /*6f60*/  SYNCS.PHASECHK.TRANS64.TRYWAIT P0, [R2+URZ+0x50], R5 ;  /* 0x00005005020075a7 */ /* 0x0022a400080011ff */
[----:B--2---:R-:W-:Y:S05]  /*6f70*/  @!P0 NANOSLEEP.SYNCS 0x989680 ;  /* 0x009896800000895d */ /* 0x004fea0003900000 */
[----:B------:R-:W2:Y:S02]  /*6f80*/  @!P0 SYNCS.PHASECHK.TRANS64 P0, [R2+URZ+0x50], R5 ;  /* 0x00005005020085a7 */ /* 0x000ea400080010ff */
[----:B--2---:R-:W-:Y:S05]  /*6f90*/  @!P0 BRA `(.L_x_105) ;  /* 0xfffffffc00f08947 */ /* 0x004fea000383ffff */
[----:B------:R-:W-:Y:S05]  /*6fa0*/  BRA `(.L_x_22) ;  /* 0xffffffa8001c7947 */ /* 0x000fea000383ffff */
.L_x_29:
[----:B-1----:R-:W-:Y:S07]  /*6fb0*/  MOV R2, UR17 ;  /* 0x0000001100027c02 */ /* 0x002fee0008000f00 */
.L_x_106:
[----:B-1----:R1:W2:Y:S02]  /*6fc0*/  SYNCS.PHASECHK.TRANS64.TRYWAIT P0, [R2+URZ+0x50], R5 ;  /* 0x00005005020075a7 */ /* 0x0022a400080011ff */
[----:B--2---:R-:W-:Y:S05]  /*6fd0*/  @!P0 NANOSLEEP.SYNCS 0x989680 ;  /* 0x009896800000895d */ /* 0x004fea0003900000 */
[----:B------:R-:W2:Y:S02]  /*6fe0*/  @!P0 SYNCS.PHASECHK.TRANS64 P0, [R2+URZ+0x50], R5 ;  /* 0x00005005020085a7 */ /* 0x000ea400080010ff */
[----:B--2---:R-:W-:Y:S05]  /*6ff0*/  @!P0 BRA `(.L_x_106) ;  /* 0xfffffffc00f08947 */ /* 0x004fea000383ffff */
[----:B------:R-:W-:Y:S05]  /*7000*/  BRA `(.L_x_28) ;  /* 0xffffffa800c47947 */ /* 0x000fea000383ffff */
.L_x_33:
[----:B-1----:R1:W2:Y:S02]  /*7010*/  SYNCS.PHASECHK.TRANS64.TRYWAIT P0, [R2+URZ+0xc0], R3 ;  /* 0x0000c003020075a7 */ /* 0x0022a400080011ff */
[----:B--2---:R-:W-:Y:S05]  /*7020*/  @!P0 NANOSLEEP.SYNCS 0x989680 ;  /* 0x009896800000895d */ /* 0x004fea0003900000 */
[----:B------:R-:W2:Y:S02]  /*7030*/  @!P0 SYNCS.PHASECHK.TRANS64 P0, [R2+URZ+0xc0], R3 ;  /* 0x0000c003020085a7 */ /* 0x000ea400080010ff */
[----:B--2---:R-:W-:Y:S05]  /*7040*/  @!P0 BRA `(.L_x_33) ;  /* 0xfffffffc00f08947 */ /* 0x004fea000383ffff */
[----:B------:R-:W-:Y:S05]  /*7050*/  BRA `(.L_x_107) ;  /* 0xffffffac00547947 */ /* 0x000fea000383ffff */
.L_x_37:
[----:B----4-:R-:W-:-:S07]  /*7060*/  MOV R0, UR5 ;  /* 0x0000000500007c02 */ /* 0x010fce0008000f00 */
.L_x_108:
[----:B-1----:R1:W2:Y:S02]  /*7070*/  SYNCS.PHASECHK.TRANS64.TRYWAIT P0, [R0+URZ], R3 ;  /* 0x00000003000075a7 */ /* 0x0022a400080011ff */
[----:B--2---:R-:W-:Y:S05]  /*7080*/  @!P0 NANOSLEEP.SYNCS 0x989680 ;  /* 0x009896800000895d */ /* 0x004fea0003900000 */
[----:B------:R-:W2:Y:S02]  /*7090*/  @!P0 SYNCS.PHASECHK.TRANS64 P0, [R0+URZ], R3 ;  /* 0x00000003000085a7 */ /* 0x000ea400080010ff */
[----:B--2---:R-:W-:Y:S05]  /*70a0*/  @!P0 BRA `(.L_x_108) ;  /* 0xfffffffc00f08947 */ /* 0x004fea000383ffff */
[----:B------:R-:W-:Y:S05]  /*70b0*/  BRA `(.L_x_109) ;  /* 0xffffffb000c47947 */ /* 0x000fea000383ffff */
.L_x_38:
[----:B----4-:R-:W-:-:S07]  /*70c0*/  MOV R0, UR5 ;  /* 0x0000000500007c02 */ /* 0x010fce0008000f00 */
.L_x_110:
[----:B-1----:R1:W2:Y:S02]  /*70d0*/  SYNCS.PHASECHK.TRANS64.TRYWAIT P0, [R0+URZ], R3 ;  /* 0x00000003000075a7 */ /* 0x0022a400080011ff */
[----:B--2---:R-:W-:Y:S05]  /*70e0*/  @!P0 NANOSLEEP.SYNCS 0x989680 ;  /* 0x009896800000895d */ /* 0x004fea0003900000 */
[----:B------:R-:W2:Y:S02]  /*70f0*/  @!P0 SYNCS.PHASECHK.TRANS64 P0, [R0+URZ], R3 ;  /* 0x00000003000085a7 */ /* 0x000ea400080010ff */
[----:B--2---:R-:W-:Y:S05]  /*7100*/  @!P0 BRA `(.L_x_110) ;  /* 0xfffffffc00f08947 */ /* 0x004fea000383ffff */
[----:B------:R-:W-:Y:S05]  /*7110*/  BRA `(.L_x_111) ;  /* 0xffffffb000d07947 */ /* 0x000fea000383ffff */
.L_x_39:
[----:B----4-:R-:W-:-:S07]  /*7120*/  MOV R0, UR5 ;  /* 0x0000000500007c02 */ /* 0x010fce0008000f00 */
.L_x_112:
[----:B-1----:R1:W2:Y:S02]  /*7130*/  SYNCS.PHASECHK.TRANS64.TRYWAIT P0, [R0+URZ], R3 ;  /* 0x00000003000075a7 */ /* 0x0022a400080011ff */
[----:B--2---:R-:W-:Y:S05]  /*7140*/  @!P0 NANOSLEEP.SYNCS 0x989680 ;  /* 0x009896800000895d */ /* 0x004fea0003900000 */
[----:B------:R-:W2:Y:S02]  /*7150*/  @!P0 SYNCS.PHASECHK.TRANS64 P0, [R0+URZ], R3 ;  /* 0x00000003000085a7 */ /* 0x000ea400080010ff */
[----:B--2---:R-:W-:Y:S05]  /*7160*/  @!P0 BRA `(.L_x_112) ;  /* 0xfffffffc00f08947 */ /* 0x004fea000383ffff */
[----:B------:R-:W-:Y:S05]  /*7170*/  BRA `(.L_x_113) ;  /* 0xffffffb000dc7947 */ /* 0x000fea000383ffff */
.L_x_40:
[----:B----4-:R-:W-:-:S07]  /*7180*/  MOV R0, UR5 ;  /* 0x0000000500007c02 */ /* 0x010fce0008000f00 */
.L_x_114:
[----:B-1----:R1:W2:Y:S02]  /*7190*/  SYNCS.PHASECHK.TRANS64.TRYWAIT P0, [R0+URZ], R3 ;  /* 0x00000003000075a7 */ /* 0x0022a400080011ff */
[----:B--2---:R-:W-:Y:S05]  /*71a0*/  @!P0 NANOSLEEP.SYNCS 0x989680 ;  /* 0x009896800000895d */ /* 0x004fea0003900000 */
[----:B------:R-:W2:Y:S02]  /*71b0*/  @!P0 SYNCS.PHASECHK.TRANS64 P0, [R0+URZ], R3 ;  /* 0x00000003000085a7 */ /* 0x000ea400080010ff */
[----:B--2---:R-:W-:Y:S05]  /*71c0*/  @!P0 BRA `(.L_x_114) ;  /* 0xfffffffc00f08947 */ /* 0x004fea000383ffff */
[----:B------:R-:W-:Y:S05]  /*71d0*/  BRA `(.L_x_115) ;  /* 0xffffffb000e87947 */ /* 0x000fea000383ffff */
.L_x_41:
[----:B----4-:R-:W-:-:S07]  /*71e0*/  MOV R0, UR5 ;  /* 0x0000000500007c02 */ /* 0x010fce0008000f00 */
.L_x_116:
[----:B-1----:R1:W2:Y:S02]  /*71f0*/  SYNCS.PHASECHK.TRANS64.TRYWAIT P0, [R0+URZ], R3 ;  /* 0x00000003000075a7 */ /* 0x0022a400080011ff */
[----:B--2---:R-:W-:Y:S05]  /*7200*/  @!P0 NANOSLEEP.SYNCS 0x989680 ;  /* 0x009896800000895d */ /* 0x004fea0003900000 */
[----:B------:R-:W2:Y:S02]  /*7210*/  @!P0 SYNCS.PHASECHK.TRANS64 P0, [R0+URZ], R3 ;  /* 0x00000003000085a7 */ /* 0x000ea400080010ff */
[----:B--2---:R-:W-:Y:S05]  /*7220*/  @!P0 BRA `(.L_x_116) ;  /* 0xfffffffc00f08947 */ /* 0x004fea000383ffff */
[----:B------:R-:W-:Y:S05]  /*7230*/  BRA `(.L_x_117) ;  /* 0xffffffb000f47947 */ /* 0x000fea000383ffff */
.L_x_42:
[----:B----4-:R-:W-:-:S07]  /*7240*/  MOV R0, UR5 ;  /* 0x0000000500007c02 */ /* 0x010fce0008000f00 */
.L_x_118:
[----:B-1----:R1:W2:Y:S02]  /*7250*/  SYNCS.PHASECHK.TRANS64.TRYWAIT P0, [R0+URZ], R3 ;  /* 0x00000003000075a7 */ /* 0x0022a400080011ff */
[----:B--2---:R-:W-:Y:S05]  /*7260*/  @!P0 NANOSLEEP.SYNCS 0x989680 ;  /* 0x009896800000895d */ /* 0x004fea0003900000 */
[----:B------:R-:W2:Y:S02]  /*7270*/  @!P0 SYNCS.PHASECHK.TRANS64 P0, [R0+URZ], R3 ;  /* 0x00000003000085a7 */ /* 0x000ea400080010ff */
[----:B--2---:R-:W-:Y:S05]  /*7280*/  @!P0 BRA `(.L_x_118) ;  /* 0xfffffffc00f08947 */ /* 0x004fea000383ffff */
[----:B------:R-:W-:Y:S05]  /*7290*/  BRA `(.L_x_119) ;  /* 0xffffffb400007947 */ /* 0x000fea000383ffff */
.L_x_43:
[----:B----4-:R-:W-:-:S07]  /*72a0*/  MOV R0, UR5 ;  /* 0x0000000500007c02 */ /* 0x010fce0008000f00 */
.L_x_120:
[----:B-1----:R1:W2:Y:S02]  /*72b0*/  SYNCS.PHASECHK.TRANS64.TRYWAIT P0, [R0+URZ], R3 ;  /* 0x00000003000075a7 */ /* 0x0022a400080011ff */
[----:B--2---:R-:W-:Y:S05]  /*72c0*/  @!P0 NANOSLEEP.SYNCS 0x989680 ;  /* 0x009896800000895d */ /* 0x004fea0003900000 */
[----:B------:R-:W2:Y:S02]  /*72d0*/  @!P0 SYNCS.PHASECHK.TRANS64 P0, [R0+URZ], R3 ;  /* 0x00000003000085a7 */ /* 0x000ea400080010ff */
[----:B--2---:R-:W-:Y:S05]  /*72e0*/  @!P0 BRA `(.L_x_120) ;  /* 0xfffffffc00f08947 */ /* 0x004fea000383ffff */
[----:B------:R-:W-:Y:S05]  /*72f0*/  BRA `(.L_x_121) ;  /* 0xffffffb4000c7947 */ /* 0x000fea000383ffff */
.L_x_44:
[----:B----4-:R-:W-:-:S07]  /*7300*/  MOV R0, UR5 ;  /* 0x0000000500007c02 */ /* 0x010fce0008000f00 */
.L_x_122:
[----:B-1----:R1:W2:Y:S02]  /*7310*/  SYNCS.PHASECHK.TRANS64.TRYWAIT P0, [R0+URZ], R3 ;  /* 0x00000003000075a7 */ /* 0x0022a400080011ff */
[----:B--2---:R-:W-:Y:S05]  /*7320*/  @!P0 NANOSLEEP.SYNCS 0x989680 ;  /* 0x009896800000895d */ /* 0x004fea0003900000 */
[----:B------:R-:W2:Y:S02]  /*7330*/  @!P0 SYNCS.PHASECHK.TRANS64 P0, [R0+URZ], R3 ;  /* 0x00000003000085a7 */ /* 0x000ea400080010ff */
[----:B--2---:R-:W-:Y:S05]  /*7340*/  @!P0 BRA `(.L_x_122) ;  /* 0xfffffffc00f08947 */ /* 0x004fea000383ffff */
[----:B------:R-:W-:Y:S05]  /*7350*/  BRA `(.L_x_123) ;  /* 0xffffffb400187947 */ /* 0x000fea000383ffff */
.L_x_45:
[----:B----4-:R-:W-:-:S07]  /*7360*/  MOV R0, UR5 ;  /* 0x0000000500007c02 */ /* 0x010fce0008000f00 */
.L_x_124:
[----:B-1----:R1:W2:Y:S02]  /*7370*/  SYNCS.PHASECHK.TRANS64.TRYWAIT P0, [R0+URZ], R3 ;  /* 0x00000003000075a7 */ /* 0x0022a400080011ff */
[----:B--2---:R-:W-:Y:S05]  /*7380*/  @!P0 NANOSLEEP.SYNCS 0x989680 ;  /* 0x009896800000895d */ /* 0x004fea0003900000 */
[----:B------:R-:W2:Y:S02]  /*7390*/  @!P0 SYNCS.PHASECHK.TRANS64 P0, [R0+URZ], R3 ;  /* 0x00000003000085a7 */ /* 0x000ea400080010ff */
[----:B--2---:R-:W-:Y:S05]  /*73a0*/  @!P0 BRA `(.L_x_124) ;  /* 0xfffffffc00f08947 */ /* 0x004fea000383ffff */
[----:B------:R-:W-:Y:S05]  /*73b0*/  BRA `(.L_x_125) ;  /* 0xffffffb400247947 */ /* 0x000fea000383ffff */
.L_x_48:
[----:B-1----:R1:W2:Y:S02]  /*73c0*/  SYNCS.PHASECHK.TRANS64.TRYWAIT P0, [R0+URZ+0x120], R5 ;  /* 0x00012005000075a7 */ /* 0x0022a400080011ff */
[----:B--2---:R-:W-:Y:S05]  /*73d0*/  @!P0 NANOSLEEP.SYNCS 0x989680 ;  /* 0x009896800000895d */ /* 0x004fea0003900000 */
[----:B------:R-:W2:Y:S02]  /*73e0*/  @!P0 SYNCS.PHASECHK.TRANS64 P0, [R0+URZ+0x120], R5 ;  /* 0x00012005000085a7 */ /* 0x000ea400080010ff */
[----:B--2---:R-:W-:Y:S05]  /*73f0*/  @!P0 BRA `(.L_x_48) ;  /* 0xfffffffc00f08947 */ /* 0x004fea000383ffff */
[----:B------:R-:W-:Y:S05]  /*7400*/  BRA `(.L_x_126) ;  /* 0xffffffb400807947 */ /* 0x000fea000383ffff */
.L_x_49:
[----:B------:R-:W-:-:S07]  /*7410*/  MOV R0, UR5 ;  /* 0x0000000500007c02 */ /* 0x000fce0008000f00 */
.L_x_127:
[----:B-1----:R1:W2:Y:S02]  /*7420*/  SYNCS.PHASECHK.TRANS64.TRYWAIT P0, [R0+URZ+0xd0], R5 ;  /* 0x0000d005000075a7 */ /* 0x0022a400080011ff */
[----:B--2---:R-:W-:Y:S05]  /*7430*/  @!P0 NANOSLEEP.SYNCS 0x989680 ;  /* 0x009896800000895d */ /* 0x004fea0003900000 */
[----:B------:R-:W2:Y:S02]  /*7440*/  @!P0 SYNCS.PHASECHK.TRANS64 P0, [R0+URZ+0xd0], R5 ;  /* 0x0000d005000085a7 */ /* 0x000ea400080010ff */
[----:B--2---:R-:W-:Y:S05]  /*7450*/  @!P0 BRA `(.L_x_127) ;  /* 0xfffffffc00f08947 */ /* 0x004fea000383ffff */
[----:B------:R-:W-:Y:S05]  /*7460*/  BRA `(.L_x_128) ;  /* 0xffffffb400907947 */ /* 0x000fea000383ffff */
.L_x_50:
[----:B-1----:R1:W2:Y:S02]  /*7470*/  SYNCS.PHASECHK.TRANS64.TRYWAIT P1, [R0+URZ+0xc0], R5 ;  /* 0x0000c005000075a7 */ /* 0x0022a400080211ff */
[----:B--2---:R-:W-:Y:S05]  /*7480*/  @!P1 NANOSLEEP.SYNCS 0x989680 ;  /* 0x009896800000995d */ /* 0x004fea0003900000 */
[----:B------:R-:W2:Y:S02]  /*7490*/  @!P1 SYNCS.PHASECHK.TRANS64 P1, [R0+URZ+0xc0], R5 ;  /* 0x0000c005000095a7 */ /* 0x000ea400080210ff */
[----:B--2---:R-:W-:Y:S05]  /*74a0*/  @!P1 BRA `(.L_x_50) ;  /* 0xfffffffc00f09947 */ /* 0x004fea000383ffff */
[----:B------:R-:W-:Y:S05]  /*74b0*/  BRA `(.L_x_129) ;  /* 0xffffffb400c07947 */ /* 0x000fea000383ffff */
.L_x_53:
[----:B------:R-:W-:-:S07]  /*74c0*/  MOV R0, UR5 ;  /* 0x0000000500007c02 */ /* 0x000fce0008000f00 */
.L_x_130:
[----:B-1----:R1:W2:Y:S02]  /*74d0*/  SYNCS.PHASECHK.TRANS64.TRYWAIT P0, [R0+URZ+0xd0], R3 ;  /* 0x0000d003000075a7 */ /* 0x0022a400080011ff */
[----:B--2---:R-:W-:Y:S05]  /*74e0*/  @!P0 NANOSLEEP.SYNCS 0x989680 ;  /* 0x009896800000895d */ /* 0x004fea0003900000 */
[----:B------:R-:W2:Y:S02]  /*74f0*/  @!P0 SYNCS.PHASECHK.TRANS64 P0, [R0+URZ+0xd0], R3 ;  /* 0x0000d003000085a7 */ /* 0x000ea400080010ff */
[----:B--2---:R-:W-:Y:S05]  /*7500*/  @!P0 BRA `(.L_x_130) ;  /* 0xfffffffc00f08947 */ /* 0x004fea000383ffff */
[----:B------:R-:W-:Y:S05]  /*7510*/  BRA `(.L_x_52) ;  /* 0xffffffb800147947 */ /* 0x000fea000383ffff */
.L_x_60:
[----:B-1----:R1:W2:Y:S02]  /*7520*/  SYNCS.PHASECHK.TRANS64.TRYWAIT P1, [R0+URZ+0xc0], R5 ;  /* 0x0000c005000075a7 */ /* 0x0022a400080211ff */
[----:B--2---:R-:W-:Y:S05]  /*7530*/  @!P1 NANOSLEEP.SYNCS 0x989680 ;  /* 0x009896800000995d */ /* 0x004fea0003900000 */
[----:B------:R-:W2:Y:S02]  /*7540*/  @!P1 SYNCS.PHASECHK.TRANS64 P1, [R0+URZ+0xc0], R5 ;  /* 0x0000c005000095a7 */ /* 0x000ea400080210ff */
[----:B--2---:R-:W-:Y:S05]  /*7550*/  @!P1 BRA `(.L_x_60) ;  /* 0xfffffffc00f09947 */ /* 0x004fea000383ffff */
[----:B------:R-:W-:Y:S05]  /*7560*/  BRA `(.L_x_131) ;  /* 0xffffffbc00847947 */ /* 0x000fea000383ffff */
.L_x_61:
[----:B------:R-:W-:-:S07]  /*7570*/  MOV R3, UR14 ;  /* 0x0000000e00037c02 */ /* 0x000fce0008000f00 */
.L_x_132:
[----:B-1----:R1:W2:Y:S02]  /*7580*/  SYNCS.PHASECHK.TRANS64.TRYWAIT P0, [R3+URZ+0x100], R0 ;  /* 0x00010000030075a7 */ /* 0x0022a400080011ff */
[----:B--2---:R-:W-:Y:S05]  /*7590*/  @!P0 NANOSLEEP.SYNCS 0x989680 ;  /* 0x009896800000895d */ /* 0x004fea0003900000 */
[----:B------:R-:W2:Y:S02]  /*75a0*/  @!P0 SYNCS.PHASECHK.TRANS64 P0, [R3+URZ+0x100], R0 ;  /* 0x00010000030085a7 */ /* 0x000ea400080010ff */
[----:B--2---:R-:W-:Y:S05]  /*75b0*/  @!P0 BRA `(.L_x_132) ;  /* 0xfffffffc00f08947 */ /* 0x004fea000383ffff */
[----:B------:R-:W-:Y:S05]  /*75c0*/  BRA `(.L_x_133) ;  /* 0xffffffbc00cc7947 */ /* 0x000fea000383ffff */
.L_x_64:
[----:B------:R-:W-:Y:S07]  /*75d0*/  MOV R0, UR7 ;  /* 0x0000000700007c02 */ /* 0x000fee0008000f00 */
.L_x_134:
[----:B-1----:R1:W2:Y:S02]  /*75e0*/  SYNCS.PHASECHK.TRANS64.TRYWAIT P0, [R0+URZ], R3 ;  /* 0x00000003000075a7 */ /* 0x0022a400080011ff */
[----:B--2---:R-:W-:Y:S05]  /*75f0*/  @!P0 NANOSLEEP.SYNCS 0x989680 ;  /* 0x009896800000895d */ /* 0x004fea0003900000 */
[----:B------:R-:W2:Y:S02]  /*7600*/  @!P0 SYNCS.PHASECHK.TRANS64 P0, [R0+URZ], R3 ;  /* 0x00000003000085a7 */ /* 0x000ea400080010ff */
[----:B--2---:R-:W-:Y:S05]  /*7610*/  @!P0 BRA `(.L_x_134) ;  /* 0xfffffffc00f08947 */ /* 0x004fea000383ffff */
[----:B------:R-:W-:Y:S05]  /*7620*/  BRA `(.L_x_63) ;  /* 0xffffffbc00e87947 */ /* 0x000fea000383ffff */
.L_x_67:
[----:B------:R-:W-:-:S07]  /*7630*/  MOV R0, UR5 ;  /* 0x0000000500007c02 */ /* 0x000fce0008000f00 */
.L_x_135:
[----:B--2---:R2:W3:Y:S02]  /*7640*/  SYNCS.PHASECHK.TRANS64.TRYWAIT P0, [R0+URZ], R3 ;  /* 0x00000003000075a7 */ /* 0x0044e400080011ff */
[----:B---3--:R-:W-:Y:S05]  /*7650*/  @!P0 NANOSLEEP.SYNCS 0x989680 ;  /* 0x009896800000895d */ /* 0x008fea0003900000 */
[----:B------:R-:W3:Y:S02]  /*7660*/  @!P0 SYNCS.PHASECHK.TRANS64 P0, [R0+URZ], R3 ;  /* 0x00000003000085a7 */ /* 0x000ee400080010ff */
[----:B---3--:R-:W-:Y:S05]  /*7670*/  @!P0 BRA `(.L_x_135) ;  /* 0xfffffffc00f08947 */ /* 0x008fea000383ffff */
[----:B------:R-:W-:Y:S05]  /*7680*/  BRA `(.L_x_136) ;  /* 0xffffffc000c87947 */ /* 0x000fea000383ffff */
.L_x_68:
[----:B------:R-:W-:-:S07]  /*7690*/  MOV R0, UR5 ;  /* 0x0000000500007c02 */ /* 0x000fce0008000f00 */
.L_x_137:
[----:B--2---:R2:W3:Y:S02]  /*76a0*/  SYNCS.PHASECHK.TRANS64.TRYWAIT P0, [R0+URZ], R3 ;  /* 0x00000003000075a7 */ /* 0x0044e400080011ff */
[----:B---3--:R-:W-:Y:S05]  /*76b0*/  @!P0 NANOSLEEP.SYNCS 0x989680 ;  /* 0x009896800000895d */ /* 0x008fea0003900000 */
[----:B------:R-:W3:Y:S02]  /*76c0*/  @!P0 SYNCS.PHASECHK.TRANS64 P0, [R0+URZ], R3 ;  /* 0x00000003000085a7 */ /* 0x000ee400080010ff */
[----:B---3--:R-:W-:Y:S05]  /*76d0*/  @!P0 BRA `(.L_x_137) ;  /* 0xfffffffc00f08947 */ /* 0x008fea000383ffff */
[----:B------:R-:W-:Y:S05]  /*76e0*/  BRA `(.L_x_138) ;  /* 0xffffffc000d47947 */ /* 0x000fea000383ffff */
.L_x_69:
[----:B------:R-:W-:-:S07]  /*76f0*/  MOV R0, UR5 ;  /* 0x0000000500007c02 */ /* 0x000fce0008000f00 */
.L_x_139:
[----:B--2---:R2:W3:Y:S02]  /*7700*/  SYNCS.PHASECHK.TRANS64.TRYWAIT P0, [R0+URZ], R3 ;  /* 0x00000003000075a7 */ /* 0x0044e400080011ff */
[----:B---3--:R-:W-:Y:S05]  /*7710*/  @!P0 NANOSLEEP.SYNCS 0x989680 ;  /* 0x009896800000895d */ /* 0x008fea0003900000 */
[----:B------:R-:W3:Y:S02]  /*7720*/  @!P0 SYNCS.PHASECHK.TRANS64 P0, [R0+URZ], R3 ;  /* 0x00000003000085a7 */ /* 0x000ee400080010ff */
[----:B---3--:R-:W-:Y:S05]  /*7730*/  @!P0 BRA `(.L_x_139) ;  /* 0xfffffffc00f08947 */ /* 0x008fea000383ffff */
[----:B------:R-:W-:Y:S05]  /*7740*/  BRA `(.L_x_140) ;  /* 0xffffffc000e07947 */ /* 0x000fea000383ffff */
.L_x_70:
[----:B------:R-:W-:-:S07]  /*7750*/  MOV R0, UR6 ;  /* 0x0000000600007c02 */ /* 0x000fce0008000f00 */
.L_x_141:
[----:B--2---:R2:W3:Y:S02]  /*7760*/  SYNCS.PHASECHK.TRANS64.TRYWAIT P0, [R0+URZ], R3 ;  /* 0x00000003000075a7 */ /* 0x0044e400080011ff */
[----:B---3--:R-:W-:Y:S05]  /*7770*/  @!P0 NANOSLEEP.SYNCS 0x989680 ;  /* 0x009896800000895d */ /* 0x008fea0003900000 */
[----:B------:R-:W3:Y:S02]  /*7780*/  @!P0 SYNCS.PHASECHK.TRANS64 P0, [R0+URZ], R3 ;  /* 0x00000003000085a7 */ /* 0x000ee400080010ff */
[----:B---3--:R-:W-:Y:S05]  /*7790*/  @!P0 BRA `(.L_x_141) ;  /* 0xfffffffc00f08947 */ /* 0x008fea000383ffff */
[----:B------:R-:W-:Y:S05]  /*77a0*/  BRA `(.L_x_142) ;  /* 0xffffffc000ec7947 */ /* 0x000fea000383ffff */
.L_x_75:
[----:B--2---:R2:W3:Y:S02]  /*77b0*/  SYNCS.PHASECHK.TRANS64.TRYWAIT P0, [R0+URZ+0xc0], R3 ;  /* 0x0000c003000075a7 */ /* 0x0044e400080011ff */
[----:B---3--:R-:W-:Y:S05]  /*77c0*/  @!P0 NANOSLEEP.SYNCS 0x989680 ;  /* 0x009896800000895d */ /* 0x008fea0003900000 */
[----:B------:R-:W3:Y:S02]  /*77d0*/  @!P0 SYNCS.PHASECHK.TRANS64 P0, [R0+URZ+0xc0], R3 ;  /* 0x0000c003000085a7 */ /* 0x000ee400080010ff */
[----:B---3--:R-:W-:Y:S05]  /*77e0*/  @!P0 BRA `(.L_x_75) ;  /* 0xfffffffc00f08947 */ /* 0x008fea000383ffff */
[----:B------:R-:W-:Y:S05]  /*77f0*/  BRA `(.L_x_143) ;  /* 0xffffffc400e87947 */ /* 0x000fea000383ffff */
.L_x_78:
[----:B------:R-:W-:Y:S07]  /*7800*/  MOV R0, UR7 ;  /* 0x0000000700007c02 */ /* 0x000fee0008000f00 */
.L_x_144:
[----:B--2---:R2:W3:Y:S02]  /*7810*/  SYNCS.PHASECHK.TRANS64.TRYWAIT P0, [R0+URZ+0xb8], R3 ;  /* 0x0000b803000075a7 */ /* 0x0044e400080011ff */
[----:B---3--:R-:W-:Y:S05]  /*7820*/  @!P0 NANOSLEEP.SYNCS 0x989680 ;  /* 0x009896800000895d */ /* 0x008fea0003900000 */
[----:B------:R-:W3:Y:S02]  /*7830*/  @!P0 SYNCS.PHASECHK.TRANS64 P0, [R0+URZ+0xb8], R3 ;  /* 0x0000b803000085a7 */ /* 0x000ee400080010ff */
[----:B---3--:R-:W-:Y:S05]  /*7840*/  @!P0 BRA `(.L_x_144) ;  /* 0xfffffffc00f08947 */ /* 0x008fea000383ffff */
[----:B------:R-:W-:Y:S05]  /*7850*/  BRA `(.L_x_77) ;  /* 0xffffffc800d47947 */ /* 0x000fea000383ffff */
.L_x_81:
[----:B------:R-:W-:Y:S07]  /*7860*/  MOV R3, UR7 ;  /* 0x0000000700037c02 */ /* 0x000fee0008000f00 */
.L_x_145:
[----:B-1----:R1:W2:Y:S02]  /*7870*/  SYNCS.PHASECHK.TRANS64.TRYWAIT P2, [R3+URZ+0xa8], R26 ;  /* 0x0000a81a030075a7 */ /* 0x0022a400080411ff */
[----:B--2---:R-:W-:Y:S05]  /*7880*/  @!P2 NANOSLEEP.SYNCS 0x989680 ;  /* 0x009896800000a95d */ /* 0x004fea0003900000 */
[----:B------:R-:W2:Y:S02]  /*7890*/  @!P2 SYNCS.PHASECHK.TRANS64 P2, [R3+URZ+0xa8], R26 ;  /* 0x0000a81a0300a5a7 */ /* 0x000ea400080410ff */
[----:B--2---:R-:W-:Y:S05]  /*78a0*/  @!P2 BRA `(.L_x_145) ;  /* 0xfffffffc00f0a947 */ /* 0x004fea000383ffff */
[----:B------:R-:W-:Y:S05]  /*78b0*/  BRA `(.L_x_146) ;  /* 0xffffffcc00687947 */ /* 0x000fea000383ffff */
.L_x_84:
[----:B--2---:R2:W4:Y:S02]  /*78c0*/  SYNCS.PHASECHK.TRANS64.TRYWAIT P0, [R0+URZ+0xc0], R3 ;  /* 0x0000c003000075a7 */ /* 0x00452400080011ff */
[----:B----4-:R-:W-:Y:S05]  /*78d0*/  @!P0 NANOSLEEP.SYNCS 0x989680 ;  /* 0x009896800000895d */ /* 0x010fea0003900000 */
[----:B------:R-:W4:Y:S02]  /*78e0*/  @!P0 SYNCS.PHASECHK.TRANS64 P0, [R0+URZ+0xc0], R3 ;  /* 0x0000c003000085a7 */ /* 0x000f2400080010ff */
[----:B----4-:R-:W-:Y:S05]  /*78f0*/  @!P0 BRA `(.L_x_84) ;  /* 0xfffffffc00f08947 */ /* 0x010fea000383ffff */
[----:B------:R-:W-:Y:S05]  /*7900*/  BRA `(.L_x_147) ;  /* 0xffffffd000e47947 */ /* 0x000fea000383ffff */
.L_x_95:
[----:B-1----:R-:W-:Y:S04]  /*7910*/  MOV R0, UR43 ;  /* 0x0000002b00007c02 */ /* 0x002fe80008000f00 */
[----:B------:R1:W2:Y:S03]  /*7920*/  SYNCS.PHASECHK.TRANS64.TRYWAIT P1, [R0+URZ+0xa0], R3 ;  /* 0x0000a003000075a7 */ /* 0x0002a600080211ff */
[----:B--2---:R-:W-:Y:S05]  /*7930*/  @!P1 NANOSLEEP.SYNCS 0x989680 ;  /* 0x009896800000995d */ /* 0x004fea0003900000 */
[----:B------:R-:W2:Y:S02]  /*7940*/  @!P1 SYNCS.PHASECHK.TRANS64 P1, [R0+URZ+0xa0], R3 ;  /* 0x0000a003000095a7 */ /* 0x000ea400080210ff */
[----:B--2---:R-:W-:Y:S05]  /*7950*/  @!P1 BRA `(.L_x_95) ;  /* 0xfffffffc00ec9947 */ /* 0x004fea000383ffff */
[----:B------:R-:W-:Y:S05]  /*7960*/  BRA `(.L_x_94) ;  /* 0xffffffdc00d07947 */ /* 0x000fea000383ffff */
.L_x_97:
[----:B------:R1:W1:Y:S02]  /*7970*/  SYNCS.PHASECHK.TRANS64.TRYWAIT P1, [R128+URZ+0xe0], R9 ;  /* 0x0000e009800075a7 */ /* 0x00026400080211ff */
[----:B-1----:R-:W-:Y:S05]  /*7980*/  @!P1 NANOSLEEP.SYNCS 0x989680 ;  /* 0x009896800000995d */ /* 0x002fea0003900000 */
[----:B------:R-:W1:Y:S02]  /*7990*/  @!P1 SYNCS.PHASECHK.TRANS64 P1, [R128+URZ+0xe0], R9 ;  /* 0x0000e009800095a7 */ /* 0x000e6400080210ff */
[----:B-1----:R-:W-:Y:S05]  /*79a0*/  @!P1 BRA `(.L_x_97) ;  /* 0xfffffffc00f09947 */ /* 0x002fea000383ffff */
[----:B------:R-:W-:Y:S05]  /*79b0*/  BRA `(.L_x_96) ;  /* 0xffffffe000287947 */ /* 0x000fea000383ffff */
        .weak           $__internal_0_$__cuda_sm10x_tcgen05_guardrail_trap_col_being_dealloced_not_returned_by_alloc
        .type           $__internal_0_$__cuda_sm10x_tcgen05_guardrail_trap_col_being_dealloced_not_returned_by_alloc,@function
        .size           $__internal_0_$__cuda_sm10x_tcgen05_guardrail_trap_col_being_dealloced_not_returned_by_alloc,($__internal_1_$__cuda_sm10x_tcgen05_guardrail_trap_phase_invalid_during_alloc - $__internal_0_$__cuda_sm10x_tcgen05_guardrail_trap_col_being_dealloced_not_returned_by_alloc)
$__internal_0_$__cuda_sm10x_tcgen05_guardrail_trap_col_being_dealloced_not_returned_by_alloc:
[----:B------:R-:W-:Y:S05]  /*79c0*/  BPT.TRAP 0x1 ;  /* 0x000000040000795c */ /* 0x000fea0000300000 */
[----:B------:R-:W-:-:S04]  /*79d0*/  HFMA2 R3, -RZ, RZ, 0, 0 ;  /* 0x00000000ff037431 */ /* 0x000fc800000001ff */
[----:B------:R-:W-:Y:S05]  /*79e0*/  RET.REL.NODEC R2 `(_ZN7cutlass13device_kernelINS_4gemm6kernel13GemmUniversalIN4cute5tupleIJiiiiEEENS1_10collective13CollectiveMmaINS1_35MainloopSm100TmaUmmaWarpSpecializedILi10ELi2ELi4ENS5_IJNS4_1CILi1EEESB_SB_EEEEENS5_IJNSA_ILi64EEENSA_ILi96EEENSA_ILi128EEEEEEaNS5_IJlSB_lEEEaSI_NS4_8TiledMMAINS4_8MMA_AtomIJNS4_15SM100_MMA_S8_SSIaaiLi64ELi96ELNS4_4UMMA5MajorE0ELSN_0ELNSM_8SaturateE0EEEEEENS4_6LayoutISC_NS5_IJNSA_ILi0EEESS_SS_EEEEENS5_IJNS4_10UnderscoreESV_SV_EEEEENS4_13SM90_TMA_LOADENS4_14ComposedLayoutINS4_7SwizzleILi3ELi4ELi3EEENS4_18smem_ptr_flag_bitsILi8EEENSR_INS5_IJNSA_ILi8EEESG_EEENS5_IJSG_SB_EEEEEEEvNS4_8identityESY_S18_vS19_EENS_8epilogue10collective18CollectiveEpilogueINS1B_23Sm100TmaWarpSpecializedILi1ELi1ELi48ELb0ELb0EEEJSH_NS5_IJNSR_ISE_SB_EENSR_ISF_SB_EEEEEaSI_aSI_NS1B_6fusion15FusionCallbacksIS1F_NS1J_17LinearCombinationIaiaiLNS_15FloatRoundStyleE2EEESH_S1I_JEEENS4_5SM1004TMEM4LOAD26SM100_TMEM_LOAD_16dp32b16xESY_NSZ_INS10_ILi1ELi4ELi3EEES13_NSR_INS5_IJS14_NSA_ILi32EEEEEENS5_IJS1U_SB_EEEEEEENS4_39AutoVectorizingCopyWithAssumedAlignmentILi128EEENS4_14SM90_TMA_STOREES1Y_S20_S20_EEEvvEEEEvNT_6ParamsE) ;  /* 0xffffff8402847950 */ /* 0x000fea0003c3ffff */
        .weak           $__internal_1_$__cuda_sm10x_tcgen05_guardrail_trap_phase_invalid_during_alloc
        .type           $__internal_1_$__cuda_sm10x_tcgen05_guardrail_trap_phase_invalid_during_alloc,@function
        .size           $__internal_1_$__cuda_sm10x_tcgen05_guardrail_trap_phase_invalid_during_alloc,($__internal_2_$__cuda_sm10x_tcgen05_guardrail_trap_unallocated_columns_being_dealloced - $__internal_1_$__cuda_sm10x_tcgen05_guardrail_trap_phase_invalid_during_alloc)
$__internal_1_$__cuda_sm10x_tcgen05_guardrail_trap_phase_invalid_during_alloc:
[----:B------:R-:W-:Y:S05]  /*79f0*/  BPT.TRAP 0x1 ;  /* 0x000000040000795c */ /* 0x000fea0000300000 */
[----:B------:R-:W-:-:S04]  /*7a00*/  MOV R3, 0x0 ;  /* 0x0000000000037802 */ /* 0x000fc80000000f00 */
[----:B------:R-:W-:Y:S05]  /*7a10*/  RET.REL.NODEC R2 `(_ZN7cutlass13device_kernelINS_4gemm6kernel13GemmUniversalIN4cute5tupleIJiiiiEEENS1_10collective13CollectiveMmaINS1_35MainloopSm100TmaUmmaWarpSpecializedILi10ELi2ELi4ENS5_IJNS4_1CILi1EEESB_SB_EEEEENS5_IJNSA_ILi64EEENSA_ILi96EEENSA_ILi128EEEEEEaNS5_IJlSB_lEEEaSI_NS4_8TiledMMAINS4_8MMA_AtomIJNS4_15SM100_MMA_S8_SSIaaiLi64ELi96ELNS4_4UMMA5MajorE0ELSN_0ELNSM_8SaturateE0EEEEEENS4_6LayoutISC_NS5_IJNSA_ILi0EEESS_SS_EEEEENS5_IJNS4_10UnderscoreESV_SV_EEEEENS4_13SM90_TMA_LOADENS4_14ComposedLayoutINS4_7SwizzleILi3ELi4ELi3EEENS4_18smem_ptr_flag_bitsILi8EEENSR_INS5_IJNSA_ILi8EEESG_EEENS5_IJSG_SB_EEEEEEEvNS4_8identityESY_S18_vS19_EENS_8epilogue10collective18CollectiveEpilogueINS1B_23Sm100TmaWarpSpecializedILi1ELi1ELi48ELb0ELb0EEEJSH_NS5_IJNSR_ISE_SB_EENSR_ISF_SB_EEEEEaSI_aSI_NS1B_6fusion15FusionCallbacksIS1F_NS1J_17LinearCombinationIaiaiLNS_15FloatRoundStyleE2EEESH_S1I_JEEENS4_5SM1004TMEM4LOAD26SM100_TMEM_LOAD_16dp32b16xESY_NSZ_INS10_ILi1ELi4ELi3EEES13_NSR_INS5_IJS14_NSA_ILi32EEEEEENS5_IJS1U_SB_EEEEEEENS4_39AutoVectorizingCopyWithAssumedAlignmentILi128EEENS4_14SM90_TMA_STOREES1Y_S20_S20_EEEvvEEEEvNT_6ParamsE) ;  /* 0xffffff8402787950 */ /* 0x000fea0003c3ffff */
        .weak           $__internal_2_$__cuda_sm10x_tcgen05_guardrail_trap_unallocated_columns_being_dealloced
        .type           $__internal_2_$__cuda_sm10x_tcgen05_guardrail_trap_unallocated_columns_being_dealloced,@function
        .size           $__internal_2_$__cuda_sm10x_tcgen05_guardrail_trap_unallocated_columns_being_dealloced,(.L_x_149 - $__internal_2_$__cuda_sm10x_tcgen05_guardrail_trap_unallocated_columns_being_dealloced)
$__internal_2_$__cuda_sm10x_tcgen05_guardrail_trap_unallocated_columns_being_dealloced:
[----:B------:R-:W-:Y:S05]  /*7a20*/  BPT.TRAP 0x1 ;  /* 0x000000040000795c */ /* 0x000fea0000300000 */
[----:B------:R-:W-:-:S04]  /*7a30*/  HFMA2 R3, -RZ, RZ, 0, 0 ;  /* 0x00000000ff037431 */ /* 0x000fc800000001ff */
[----:B------:R-:W-:Y:S05]  /*7a40*/  RET.REL.NODEC R2 `(_ZN7cutlass13device_kernelINS_4gemm6kernel13GemmUniversalIN4cute5tupleIJiiiiEEENS1_10collective13CollectiveMmaINS1_35MainloopSm100TmaUmmaWarpSpecializedILi10ELi2ELi4ENS5_IJNS4_1CILi1EEESB_SB_EEEEENS5_IJNSA_ILi64EEENSA_ILi96EEENSA_ILi128EEEEEEaNS5_IJlSB_lEEEaSI_NS4_8TiledMMAINS4_8MMA_AtomIJNS4_15SM100_MMA_S8_SSIaaiLi64ELi96ELNS4_4UMMA5MajorE0ELSN_0ELNSM_8SaturateE0EEEEEENS4_6LayoutISC_NS5_IJNSA_ILi0EEESS_SS_EEEEENS5_IJNS4_10UnderscoreESV_SV_EEEEENS4_13SM90_TMA_LOADENS4_14ComposedLayoutINS4_7SwizzleILi3ELi4ELi3EEENS4_18smem_ptr_flag_bitsILi8EEENSR_INS5_IJNSA_ILi8EEESG_EEENS5_IJSG_SB_EEEEEEEvNS4_8identityESY_S18_vS19_EENS_8epilogue10collective18CollectiveEpilogueINS1B_23Sm100TmaWarpSpecializedILi1ELi1ELi48ELb0ELb0EEEJSH_NS5_IJNSR_ISE_SB_EENSR_ISF_SB_EEEEEaSI_aSI_NS1B_6fusion15FusionCallbacksIS1F_NS1J_17LinearCombinationIaiaiLNS_15FloatRoundStyleE2EEESH_S1I_JEEENS4_5SM1004TMEM4LOAD26SM100_TMEM_LOAD_16dp32b16xESY_NSZ_INS10_ILi1ELi4ELi3EEES13_NSR_INS5_IJS14_NSA_ILi32EEEEEENS5_IJS1U_SB_EEEEEEENS4_39AutoVectorizingCopyWithAssumedAlignmentILi128EEENS4_14SM90_TMA_STOREES1Y_S20_S20_EEEvvEEEEvNT_6ParamsE) ;  /* 0xffffff84026c7950 */ /* 0x000fea0003c3ffff */
.L_x_148:
[----:B------:R-:W-:-:S00]  /*7a50*/  BRA `(.L_x_148) ;  /* 0xfffffffc00fc7947 */ /* 0x000fc0000383ffff */
[----:B------:R-:W-:-:S00]  /*7a60*/  NOP ;  /* 0x0000000000007918 */ /* 0x000fc00000000000 */
        /* <DEDUP_REMOVED lines=9> */
.L_x_149:


//--------------------- .nv.global.init           --------------------------
	.section	.nv.global.init,"aw",@progbits
.nv.global.init:
	.type		$str$27,@object
	.size		$str$27,($str$28 - $str$27)
$str$27:
        /*0000*/ 	.byte	0x28, 0x61, 0x64, 0x64, 0x72, 0x65, 0x73, 0x73, 0x20, 0x26, 0x20, 0x6d, 0x61, 0x73, 0x6b, 0x29
        /*0010*/ 	.byte	0x20, 0x3d, 0x3d, 0x20, 0x30, 0x00
	.type		$str$28,@object
	.size		$str$28,($str$26 - $str$28)
$str$28:
        /*0016*/ 	.byte	0x2f, 0x74, 0x6d, 0x70, 0x2f, 0x63, 0x75, 0x74, 0x6c, 0x61, 0x73, 0x73, 0x5f, 0x73, 0x77, 0x65
        /*0026*/ 	.byte	0x65, 0x70, 0x5f, 0x73, 0x72, 0x63, 0x2f, 0x69, 0x6e, 0x63, 0x6c, 0x75, 0x64, 0x65, 0x2f, 0x63
        /*0036*/ 	.byte	0x75, 0x74, 0x65, 0x2f, 0x70, 0x6f, 0x69, 0x6e, 0x74, 0x65, 0x72, 0x5f, 0x66, 0x6c, 0x61, 0x67
        /*0046*/ 	.byte	0x67, 0x65, 0x64, 0x2e, 0x68, 0x70, 0x70, 0x00
	.type		$str$26,@object
	.size		$str$26,($str$25 - $str$26)
$str$26:
        /*004e*/ 	.byte	0x2f, 0x74, 0x6d, 0x70, 0x2f, 0x63, 0x75, 0x74, 0x6c, 0x61, 0x73, 0x73, 0x5f, 0x73, 0x77, 0x65
        /*005e*/ 	.byte	0x65, 0x70, 0x5f, 0x73, 0x72, 0x63, 0x2f, 0x69, 0x6e, 0x63, 0x6c, 0x75, 0x64, 0x65, 0x2f, 0x63
        /*006e*/ 	.byte	0x75, 0x74, 0x65, 0x2f, 0x61, 0x74, 0x6f, 0x6d, 0x2f, 0x63, 0x6f, 0x70, 0x79, 0x5f, 0x74, 0x72
        /*007e*/ 	.byte	0x61, 0x69, 0x74, 0x73, 0x5f, 0x73, 0x6d, 0x31, 0x30, 0x30, 0x2e, 0x68, 0x70, 0x70, 0x00
	.type		$str$25,@object
	.size		$str$25,(__unnamed_1 - $str$25)
$str$25:
        /*008d*/ 	.byte	0x28, 0x28, 0x75, 0x69, 0x6e, 0x74, 0x33, 0x32, 0x5f, 0x74, 0x28, 0x74, 0x68, 0x72, 0x65, 0x61
        /*009d*/ 	.byte	0x64, 0x49, 0x64, 0x78, 0x2e, 0x78, 0x29, 0x20, 0x2f, 0x20, 0x33, 0x32, 0x29, 0x20, 0x25, 0x20
        /*00ad*/ 	.byte	0x34, 0x29, 0x20, 0x3d, 0x3d, 0x20, 0x28, 0x28, 0x28, 0x74, 0x6d, 0x65, 0x6d, 0x5f, 0x61, 0x64
        /*00bd*/ 	.byte	0x64, 0x72, 0x20, 0x3e, 0x3e, 0x20, 0x31, 0x36, 0x29, 0x20, 0x2f, 0x20, 0x33, 0x32, 0x29, 0x20
        /*00cd*/ 	.byte	0x25, 0x20, 0x34, 0x29, 0x00
	.type		__unnamed_1,@object
	.size		__unnamed_1,(__unnamed_2 - __unnamed_1)
__unnamed_1:
        /*00d2*/ 	.byte	0x61, 0x75, 0x74, 0x6f, 0x20, 0x63, 0x75, 0x74, 0x65, 0x3a, 0x3a, 0x61, 0x73, 0x5f, 0x70, 0x6f
        /* <DEDUP_REMOVED lines=24> */
        /*0262*/ 	.byte	0x3e, 0x3e, 0x5d, 0x00
	.type		__unnamed_2,@object
	.size		__unnamed_2,(.L_2 - __unnamed_2)
__unnamed_2:
        /* <DEDUP_REMOVED lines=37> */
        /*04b6*/ 	.byte	0x74, 0x65, 0x3a, 0x3a, 0x43, 0x3c, 0x30, 0x3e, 0x3e, 0x3e, 0x3e, 0x5d, 0x00
.L_2:


//--------------------- .nv.shared._ZN7cutlass13device_kernelINS_4gemm6kernel13GemmUniversalIN4cute5tupleIJiiiiEEENS1_10collective13CollectiveMmaINS1_35MainloopSm100TmaUmmaWarpSpecializedILi10ELi2ELi4ENS5_IJNS4_1CILi1EEESB_SB_EEEEENS5_IJNSA_ILi64EEENSA_ILi96EEENSA_ILi128EEEEEEaNS5_IJlSB_lEEEaSI_NS4_8TiledMMAINS4_8MMA_AtomIJNS4_15SM100_MMA_S8_SSIaaiLi64ELi96ELNS4_4UMMA5MajorE0ELSN_0ELNSM_8SaturateE0EEEEEENS4_6LayoutISC_NS5_IJNSA_ILi0EEESS_SS_EEEEENS5_IJNS4_10UnderscoreESV_SV_EEEEENS4_13SM90_TMA_LOADENS4_14ComposedLayoutINS4_7SwizzleILi3ELi4ELi3EEENS4_18smem_ptr_flag_bitsILi8EEENSR_INS5_IJNSA_ILi8EEESG_EEENS5_IJSG_SB_EEEEEEEvNS4_8identityESY_S18_vS19_EENS_8epilogue10collective18CollectiveEpilogueINS1B_23Sm100TmaWarpSpecializedILi1ELi1ELi48ELb0ELb0EEEJSH_NS5_IJNSR_ISE_SB_EENSR_ISF_SB_EEEEEaSI_aSI_NS1B_6fusion15FusionCallbacksIS1F_NS1J_17LinearCombinationIaiaiLNS_15FloatRoundStyleE2EEESH_S1I_JEEENS4_5SM1004TMEM4LOAD26SM100_TMEM_LOAD_16dp32b16xESY_NSZ_INS10_ILi1ELi4ELi3EEES13_NSR_INS5_IJS14_NSA_ILi32EEEEEENS5_IJS1U_SB_EEEEEEENS4_39AutoVectorizingCopyWithAssumedAlignmentILi128EEENS4_14SM90_TMA_STOREES1Y_S20_S20_EEEvvEEEEvNT_6ParamsE --------------------------
	.section	.nv.shared._ZN7cutlass13device_kernelINS_4gemm6kernel13GemmUniversalIN4cute5tupleIJiiiiEEENS1_10collective13CollectiveMmaINS1_35MainloopSm100TmaUmmaWarpSpecializedILi10ELi2ELi4ENS5_IJNS4_1CILi1EEESB_SB_EEEEENS5_IJNSA_ILi64EEENSA_ILi96EEENSA_ILi128EEEEEEaNS5_IJlSB_lEEEaSI_NS4_8TiledMMAINS4_8MMA_AtomIJNS4_15SM100_MMA_S8_SSIaaiLi64ELi96ELNS4_4UMMA5MajorE0ELSN_0ELNSM_8SaturateE0EEEEEENS4_6LayoutISC_NS5_IJNSA_ILi0EEESS_SS_EEEEENS5_IJNS4_10UnderscoreESV_SV_EEEEENS4_13SM90_TMA_LOADENS4_14ComposedLayoutINS4_7SwizzleILi3ELi4ELi3EEENS4_18smem_ptr_flag_bitsILi8EEENSR_INS5_IJNSA_ILi8EEESG_EEENS5_IJSG_SB_EEEEEEEvNS4_8identityESY_S18_vS19_EENS_8epilogue10collective18CollectiveEpilogueINS1B_23Sm100TmaWarpSpecializedILi1ELi1ELi48ELb0ELb0EEEJSH_NS5_IJNSR_ISE_SB_EENSR_ISF_SB_EEEEEaSI_aSI_NS1B_6fusion15FusionCallbacksIS1F_NS1J_17LinearCombinationIaiaiLNS_15FloatRoundStyleE2EEESH_S1I_JEEENS4_5SM1004TMEM4LOAD26SM100_TMEM_LOAD_16dp32b16xESY_NSZ_INS10_ILi1ELi4ELi3EEES13_NSR_INS5_IJS14_NSA_ILi32EEEEEENS5_IJS1U_SB_EEEEEEENS4_39AutoVectorizingCopyWithAssumedAlignmentILi128EEENS4_14SM90_TMA_STOREES1Y_S20_S20_EEEvvEEEEvNT_6ParamsE,"aw",@nobits
	.sectionflags	@""
	.align	16
	.zero		1024


//--------------------- .nv.shared.reserved.0     --------------------------
	.section	.nv.shared.reserved.0,"aw",@nobits
	.weak		__nv_reservedSMEM_offset_0_alias
	.size		__nv_reservedSMEM_offset_0_alias, 0, 64
	.other		__nv_reservedSMEM_offset_0_alias,@"STO_CUDA_RESERVED_SHARED STV_DEFAULT"
__nv_reservedSMEM_offset_0_alias:
	.zero		0
.nv.shared.reserved.0:
	.zero		64
	.weak		__nv_reservedSMEM_tcgen05_partition
	.type		__nv_reservedSMEM_tcgen05_partition,@object
	.size		__nv_reservedSMEM_tcgen05_partition,(.L_0 - __nv_reservedSMEM_tcgen05_partition)
__nv_reservedSMEM_tcgen05_partition:
	.zero		32
.L_0:


//--------------------- .nv.global                --------------------------
	.section	.nv.global,"aw",@nobits
.nv.global:
	.type		_ZN40_INTERNAL_a2ed356f_4_k_cu_7c047296_180114cute1_E,@object
	.size		_ZN40_INTERNAL_a2ed356f_4_k_cu_7c047296_180114cute1_E,(_ZN40_INTERNAL_a2ed356f_4_k_cu_7c047296_180114cuda3std3__45__cpo6cbeginE - _ZN40_INTERNAL_a2ed356f_4_k_cu_7c047296_180114cute1_E)
_ZN40_INTERNAL_a2ed356f_4_k_cu_7c047296_180114cute1_E:
	.zero		1
	.type		_ZN40_INTERNAL_a2ed356f_4_k_cu_7c047296_180114cuda3std3__45__cpo6cbeginE,@object
	.size		_ZN40_INTERNAL_a2ed356f_4_k_cu_7c047296_180114cuda3std3__45__cpo6cbeginE,(_ZN40_INTERNAL_a2ed356f_4_k_cu_7c047296_180114cuda3std3__48in_placeE - _ZN40_INTERNAL_a2ed356f_4_k_cu_7c047296_180114cuda3std3__45__cpo6cbeginE)
_ZN40_INTERNAL_a2ed356f_4_k_cu_7c047296_180114cuda3std3__45__cpo6cbeginE:
	.zero		1
	.type		_ZN40_INTERNAL_a2ed356f_4_k_cu_7c047296_180114cuda3std3__48in_placeE,@object
	.size		_ZN40_INTERNAL_a2ed356f_4_k_cu_7c047296_180114cuda3std3__48in_placeE,(_ZN40_INTERNAL_a2ed356f_4_k_cu_7c047296_180114cuda3std6ranges3__45__cpo9iter_moveE - _ZN40_INTERNAL_a2ed356f_4_k_cu_7c047296_180114cuda3std3__48in_placeE)
_ZN40_INTERNAL_a2ed356f_4_k_cu_7c047296_180114cuda3std3__48in_placeE:
	.zero		1
	.type		_ZN40_INTERNAL_a2ed356f_4_k_cu_7c047296_180114cuda3std6ranges3__45__cpo9iter_moveE,@object
	.size		_ZN40_INTERNAL_a2ed356f_4_k_cu_7c047296_180114cuda3std6ranges3__45__cpo9iter_moveE,(_ZN40_INTERNAL_a2ed356f_4_k_cu_7c047296_180114cuda3std3__45__cpo5beginE - _ZN40_INTERNAL_a2ed356f_4_k_cu_7c047296_180114cuda3std6ranges3__45__cpo9iter_moveE)
_ZN40_INTERNAL_a2ed356f_4_k_cu_7c047296_180114cuda3std6ranges3__45__cpo9iter_moveE:
	.zero		1
	.type		_ZN40_INTERNAL_a2ed356f_4_k_cu_7c047296_180114cuda3std3__45__cpo5beginE,@object
	.size		_ZN40_INTERNAL_a2ed356f_4_k_cu_7c047296_180114cuda3std3__45__cpo5beginE,(_ZN40_INTERNAL_a2ed356f_4_k_cu_7c047296_180114cuda3std3__442_GLOBAL__N__a2ed356f_4_k_cu_7c047296_180116ignoreE - _ZN40_INTERNAL_a2ed356f_4_k_cu_7c047296_180114cuda3std3__45__cpo5beginE)
_ZN40_INTERNAL_a2ed356f_4_k_cu_7c047296_180114cuda3std3__45__cpo5beginE:
	.zero		1
	.type		_ZN40_INTERNAL_a2ed356f_4_k_cu_7c047296_180114cuda3std3__442_GLOBAL__N__a2ed356f_4_k_cu_7c047296_180116ignoreE,@object
	.size		_ZN40_INTERNAL_a2ed356f_4_k_cu_7c047296_180114cuda3std3__442_GLOBAL__N__a2ed356f_4_k_cu_7c047296_180116ignoreE,(_ZN40_INTERNAL_a2ed356f_4_k_cu_7c047296_180114cute7productE - _ZN40_INTERNAL_a2ed356f_4_k_cu_7c047296_180114cuda3std3__442_GLOBAL__N__a2ed356f_4_k_cu_7c047296_180116ignoreE)
_ZN40_INTERNAL_a2ed356f_4_k_cu_7c047296_180114cuda3std3__442_GLOBAL__N__a2ed356f_4_k_cu_7c047296_180116ignoreE:
	.zero		1
	.type		_ZN40_INTERNAL_a2ed356f_4_k_cu_7c047296_180114cute7productE,@object
	.size		_ZN40_INTERNAL_a2ed356f_4_k_cu_7c047296_180114cute7productE,(_ZN40_INTERNAL_a2ed356f_4_k_cu_7c047296_180114cuda3std3__45__cpo3endE - _ZN40_INTERNAL_a2ed356f_4_k_cu_7c047296_180114cute7productE)
_ZN40_INTERNAL_a2ed356f_4_k_cu_7c047296_180114cute7productE:
	.zero		1
	.type		_ZN40_INTERNAL_a2ed356f_4_k_cu_7c047296_180114cuda3std3__45__cpo3endE,@object
	.size		_ZN40_INTERNAL_a2ed356f_4_k_cu_7c047296_180114cuda3std3__45__cpo3endE,(_ZN40_INTERNAL_a2ed356f_4_k_cu_7c047296_180114cuda3std3__419piecewise_constructE - _ZN40_INTERNAL_a2ed356f_4_k_cu_7c047296_180114cuda3std3__45__cpo3endE)
_ZN40_INTERNAL_a2ed356f_4_k_cu_7c047296_180114cuda3std3__45__cpo3endE:
	.zero		1
	.type		_ZN40_INTERNAL_a2ed356f_4_k_cu_7c047296_180114cuda3std3__419piecewise_constructE,@object
	.size		_ZN40_INTERNAL_a2ed356f_4_k_cu_7c047296_180114cuda3std3__419piecewise_constructE,(_ZN40_INTERNAL_a2ed356f_4_k_cu_7c047296_180114cuda3std3__45__cpo4cendE - _ZN40_INTERNAL_a2ed356f_4_k_cu_7c047296_180114cuda3std3__419piecewise_constructE)
_ZN40_INTERNAL_a2ed356f_4_k_cu_7c047296_180114cuda3std3__419piecewise_constructE:
	.zero		1
	.type		_ZN40_INTERNAL_a2ed356f_4_k_cu_7c047296_180114cuda3std3__45__cpo4cendE,@object
	.size		_ZN40_INTERNAL_a2ed356f_4_k_cu_7c047296_180114cuda3std3__45__cpo4cendE,(_ZN40_INTERNAL_a2ed356f_4_k_cu_7c047296_180114cuda3std6ranges3__45__cpo4swapE - _ZN40_INTERNAL_a2ed356f_4_k_cu_7c047296_180114cuda3std3__45__cpo4cendE)
_ZN40_INTERNAL_a2ed356f_4_k_cu_7c047296_180114cuda3std3__45__cpo4cendE:
	.zero		1
	.type		_ZN40_INTERNAL_a2ed356f_4_k_cu_7c047296_180114cuda3std6ranges3__45__cpo4swapE,@object
	.size		_ZN40_INTERNAL_a2ed356f_4_k_cu_7c047296_180114cuda3std6ranges3__45__cpo4swapE,(.L_10 - _ZN40_INTERNAL_a2ed356f_4_k_cu_7c047296_180114cuda3std6ranges3__45__cpo4swapE)
_ZN40_INTERNAL_a2ed356f_4_k_cu_7c047296_180114cuda3std6ranges3__45__cpo4swapE:
	.zero		1
.L_10:


//--------------------- .nv.constant0._ZN7cutlass13device_kernelINS_4gemm6kernel13GemmUniversalIN4cute5tupleIJiiiiEEENS1_10collective13CollectiveMmaINS1_35MainloopSm100TmaUmmaWarpSpecializedILi10ELi2ELi4ENS5_IJNS4_1CILi1EEESB_SB_EEEEENS5_IJNSA_ILi64EEENSA_ILi96EEENSA_ILi128EEEEEEaNS5_IJlSB_lEEEaSI_NS4_8TiledMMAINS4_8MMA_AtomIJNS4_15SM100_MMA_S8_SSIaaiLi64ELi96ELNS4_4UMMA5MajorE0ELSN_0ELNSM_8SaturateE0EEEEEENS4_6LayoutISC_NS5_IJNSA_ILi0EEESS_SS_EEEEENS5_IJNS4_10UnderscoreESV_SV_EEEEENS4_13SM90_TMA_LOADENS4_14ComposedLayoutINS4_7SwizzleILi3ELi4ELi3EEENS4_18smem_ptr_flag_bitsILi8EEENSR_INS5_IJNSA_ILi8EEESG_EEENS5_IJSG_SB_EEEEEEEvNS4_8identityESY_S18_vS19_EENS_8epilogue10collective18CollectiveEpilogueINS1B_23Sm100TmaWarpSpecializedILi1ELi1ELi48ELb0ELb0EEEJSH_NS5_IJNSR_ISE_SB_EENSR_ISF_SB_EEEEEaSI_aSI_NS1B_6fusion15FusionCallbacksIS1F_NS1J_17LinearCombinationIaiaiLNS_15FloatRoundStyleE2EEESH_S1I_JEEENS4_5SM1004TMEM4LOAD26SM100_TMEM_LOAD_16dp32b16xESY_NSZ_INS10_ILi1ELi4ELi3EEES13_NSR_INS5_IJS14_NSA_ILi32EEEEEENS5_IJS1U_SB_EEEEEEENS4_39AutoVectorizingCopyWithAssumedAlignmentILi128EEENS4_14SM90_TMA_STOREES1Y_S20_S20_EEEvvEEEEvNT_6ParamsE --------------------------
	.section	.nv.constant0._ZN7cutlass13device_kernelINS_4gemm6kernel13GemmUniversalIN4cute5tupleIJiiiiEEENS1_10collective13CollectiveMmaINS1_35MainloopSm100TmaUmmaWarpSpecializedILi10ELi2ELi4ENS5_IJNS4_1CILi1EEESB_SB_EEEEENS5_IJNSA_ILi64EEENSA_ILi96EEENSA_ILi128EEEEEEaNS5_IJlSB_lEEEaSI_NS4_8TiledMMAINS4_8MMA_AtomIJNS4_15SM100_MMA_S8_SSIaaiLi64ELi96ELNS4_4UMMA5MajorE0ELSN_0ELNSM_8SaturateE0EEEEEENS4_6LayoutISC_NS5_IJNSA_ILi0EEESS_SS_EEEEENS5_IJNS4_10UnderscoreESV_SV_EEEEENS4_13SM90_TMA_LOADENS4_14ComposedLayoutINS4_7SwizzleILi3ELi4ELi3EEENS4_18smem_ptr_flag_bitsILi8EEENSR_INS5_IJNSA_ILi8EEESG_EEENS5_IJSG_SB_EEEEEEEvNS4_8identityESY_S18_vS19_EENS_8epilogue10collective18CollectiveEpilogueINS1B_23Sm100TmaWarpSpecializedILi1ELi1ELi48ELb0ELb0EEEJSH_NS5_IJNSR_ISE_SB_EENSR_ISF_SB_EEEEEaSI_aSI_NS1B_6fusion15FusionCallbacksIS1F_NS1J_17LinearCombinationIaiaiLNS_15FloatRoundStyleE2EEESH_S1I_JEEENS4_5SM1004TMEM4LOAD26SM100_TMEM_LOAD_16dp32b16xESY_NSZ_INS10_ILi1ELi4ELi3EEES13_NSR_INS5_IJS14_NSA_ILi32EEEEEENS5_IJS1U_SB_EEEEEEENS4_39AutoVectorizingCopyWithAssumedAlignmentILi128EEENS4_14SM90_TMA_STOREES1Y_S20_S20_EEEvvEEEEvNT_6ParamsE,"a",@progbits
	.sectionflags	@""
	.align	4
.nv.constant0._ZN7cutlass13device_kernelINS_4gemm6kernel13GemmUniversalIN4cute5tupleIJiiiiEEENS1_10collective13CollectiveMmaINS1_35MainloopSm100TmaUmmaWarpSpecializedILi10ELi2ELi4ENS5_IJNS4_1CILi1EEESB_SB_EEEEENS5_IJNSA_ILi64EEENSA_ILi96EEENSA_ILi128EEEEEEaNS5_IJlSB_lEEEaSI_NS4_8TiledMMAINS4_8MMA_AtomIJNS4_15SM100_MMA_S8_SSIaaiLi64ELi96ELNS4_4UMMA5MajorE0ELSN_0ELNSM_8SaturateE0EEEEEENS4_6LayoutISC_NS5_IJNSA_ILi0EEESS_SS_EEEEENS5_IJNS4_10UnderscoreESV_SV_EEEEENS4_13SM90_TMA_LOADENS4_14ComposedLayoutINS4_7SwizzleILi3ELi4ELi3EEENS4_18smem_ptr_flag_bitsILi8EEENSR_INS5_IJNSA_ILi8EEESG_EEENS5_IJSG_SB_EEEEEEEvNS4_8identityESY_S18_vS19_EENS_8epilogue10collective18CollectiveEpilogueINS1B_23Sm100TmaWarpSpecializedILi1ELi1ELi48ELb0ELb0EEEJSH_NS5_IJNSR_ISE_SB_EENSR_ISF_SB_EEEEEaSI_aSI_NS1B_6fusion15FusionCallbacksIS1F_NS1J_17LinearCombinationIaiaiLNS_15FloatRoundStyleE2EEESH_S1I_JEEENS4_5SM1004TMEM4LOAD26SM100_TMEM_LOAD_16dp32b16xESY_NSZ_INS10_ILi1ELi4ELi3EEES13_NSR_INS5_IJS14_NSA_ILi32EEEEEENS5_IJS1U_SB_EEEEEEENS4_39AutoVectorizingCopyWithAssumedAlignmentILi128EEENS4_14SM90_TMA_STOREES1Y_S20_S20_EEEvvEEEEvNT_6ParamsE:
	.zero		2944


//--------------------- SYMBOLS --------------------------

	.type		.nv.reservedSmem.offset0,@object
	.size		.nv.reservedSmem.offset0,0x4
	.type		.nv.reservedSmem.cap,@object
	.size		.nv.reservedSmem.cap,0x4
	.type		__assertfail,@function
